	.target	sm_90a

	.elftype	@"ET_EXEC"


//--------------------- .note.nv.tkinfo           --------------------------
	.section	.note.nv.tkinfo,"",@"SHT_NOTE"
	.sectionflags	@"SHF_NOTE_NV_TKINFO"
	.tkinfo
        /*0018*/ 	.word	0x00000002
        /*0030*/ 	.string	""
        /*0030*/ 	.string	"ptxas"
        /*0030*/ 	.string	"Cuda compilation tools, release 13.0, V13.0.88"
        /*0030*/ 	.string	"Build cuda_13.0.r13.0/compiler.36424714_0"
        /*0030*/ 	.string	"-arch sm_90a -m 64 "



//--------------------- .note.nv.cuinfo           --------------------------
	.section	.note.nv.cuinfo,"",@"SHT_NOTE"
	.sectionflags	@"SHF_NOTE_NV_CUINFO"
        /*0018*/ 	.short	0x0002
        /*001a*/ 	.short	0x005a
        /*001c*/ 	.short	0x0082
	.zero		2


//--------------------- .nv.info                  --------------------------
	.section	.nv.info,"",@"SHT_CUDA_INFO"
	.align	4


	//----- nvinfo : EIATTR_REGCOUNT
	.align		4
        /*0000*/ 	.byte	0x04, 0x2f
        /*0002*/ 	.short	(.L_12 - .L_11)
	.align		4
.L_11:
        /*0004*/ 	.word	index@(_ZN7cutlass13device_kernelINS_4conv6kernel13ConvUniversalINS1_16ConvProblemShapeILNS1_8OperatorE0ELi3EEENS1_10collective14CollectiveConvINS1_46MainloopSm90TmaGmmaWarpSpecializedImplicitGemmILS5_0ELi28ELi3EN4cute5tupleIJNSA_1CILi2EEENSC_ILi1EEESE_EEENS1_36KernelImplicitTmaWarpSpecializedSm90ELi1EEENSB_IJNSC_ILi64EEESI_NSB_IJNSC_ILi32EEEEEEEEENS_10bfloat16_tESM_NSA_8TiledMMAINSA_8MMA_AtomIJNSA_4SM904GMMA27MMA_64x64x16_F32BF16BF16_SSILNSQ_5MajorE0ELSS_0ELNSQ_7ScaleInE1ELST_1EEEEEENSA_6LayoutINSB_IJSE_SE_SE_EEENSB_IJNSC_ILi0EEESY_SY_EEEEENSB_IJNSA_10UnderscoreES11_S11_EEEEENS7_6detail26Sm90ImplicitGemmTileTraitsINSA_20SM90_TMA_LOAD_IM2COLENSA_14ComposedLayoutINSA_7SwizzleILi2ELi4ELi3EEENSA_18smem_ptr_flag_bitsILi16EEENSW_INSB_IJNSB_IJNSC_ILi8EEES1C_EEENSB_IJSJ_SE_EEENSB_IJSE_NSC_ILi28EEEEEEEEENSB_IJNSB_IJSJ_NSC_ILi256EEEEEENSB_IJSE_SY_EEENSB_IJSY_NSC_ILi2048EEEEEEEEEEEEEvEENS15_INSA_23SM90_TMA_LOAD_MULTICASTES1P_vEEEENS_8epilogue10collective6detail29Sm90TmaWarpSpecializedAdapterINS1V_15DefaultEpilogueISM_NSB_IJNSB_IJllllEEESE_SY_EEES20_NS1U_6thread17LinearCombinationISM_Li1EffLNS21_9ScaleType4KindE0ELNS_15FloatRoundStyleE2ESM_EENS_4gemm15EpilogueDefaultEEEEEvvEEEEvNT_6ParamsE)
        /*0008*/ 	.word	0x0000003a


	//----- nvinfo : EIATTR_FRAME_SIZE
	.align		4
.L_12:
        /*000c*/ 	.byte	0x04, 0x11
        /*000e*/ 	.short	(.L_14 - .L_13)
	.align		4
.L_13:
        /*0010*/ 	.word	index@(_ZN7cutlass13device_kernelINS_4conv6kernel13ConvUniversalINS1_16ConvProblemShapeILNS1_8OperatorE0ELi3EEENS1_10collective14CollectiveConvINS1_46MainloopSm90TmaGmmaWarpSpecializedImplicitGemmILS5_0ELi28ELi3EN4cute5tupleIJNSA_1CILi2EEENSC_ILi1EEESE_EEENS1_36KernelImplicitTmaWarpSpecializedSm90ELi1EEENSB_IJNSC_ILi64EEESI_NSB_IJNSC_ILi32EEEEEEEEENS_10bfloat16_tESM_NSA_8TiledMMAINSA_8MMA_AtomIJNSA_4SM904GMMA27MMA_64x64x16_F32BF16BF16_SSILNSQ_5MajorE0ELSS_0ELNSQ_7ScaleInE1ELST_1EEEEEENSA_6LayoutINSB_IJSE_SE_SE_EEENSB_IJNSC_ILi0EEESY_SY_EEEEENSB_IJNSA_10UnderscoreES11_S11_EEEEENS7_6detail26Sm90ImplicitGemmTileTraitsINSA_20SM90_TMA_LOAD_IM2COLENSA_14ComposedLayoutINSA_7SwizzleILi2ELi4ELi3EEENSA_18smem_ptr_flag_bitsILi16EEENSW_INSB_IJNSB_IJNSC_ILi8EEES1C_EEENSB_IJSJ_SE_EEENSB_IJSE_NSC_ILi28EEEEEEEEENSB_IJNSB_IJSJ_NSC_ILi256EEEEEENSB_IJSE_SY_EEENSB_IJSY_NSC_ILi2048EEEEEEEEEEEEEvEENS15_INSA_23SM90_TMA_LOAD_MULTICASTES1P_vEEEENS_8epilogue10collective6detail29Sm90TmaWarpSpecializedAdapterINS1V_15DefaultEpilogueISM_NSB_IJNSB_IJllllEEESE_SY_EEES20_NS1U_6thread17LinearCombinationISM_Li1EffLNS21_9ScaleType4KindE0ELNS_15FloatRoundStyleE2ESM_EENS_4gemm15EpilogueDefaultEEEEEvvEEEEvNT_6ParamsE)
        /*0014*/ 	.word	0x00000000


	//----- nvinfo : EIATTR_MIN_STACK_SIZE
	.align		4
.L_14:
        /*0018*/ 	.byte	0x04, 0x12
        /*001a*/ 	.short	(.L_16 - .L_15)
	.align		4
.L_15:
        /*001c*/ 	.word	index@(_ZN7cutlass13device_kernelINS_4conv6kernel13ConvUniversalINS1_16ConvProblemShapeILNS1_8OperatorE0ELi3EEENS1_10collective14CollectiveConvINS1_46MainloopSm90TmaGmmaWarpSpecializedImplicitGemmILS5_0ELi28ELi3EN4cute5tupleIJNSA_1CILi2EEENSC_ILi1EEESE_EEENS1_36KernelImplicitTmaWarpSpecializedSm90ELi1EEENSB_IJNSC_ILi64EEESI_NSB_IJNSC_ILi32EEEEEEEEENS_10bfloat16_tESM_NSA_8TiledMMAINSA_8MMA_AtomIJNSA_4SM904GMMA27MMA_64x64x16_F32BF16BF16_SSILNSQ_5MajorE0ELSS_0ELNSQ_7ScaleInE1ELST_1EEEEEENSA_6LayoutINSB_IJSE_SE_SE_EEENSB_IJNSC_ILi0EEESY_SY_EEEEENSB_IJNSA_10UnderscoreES11_S11_EEEEENS7_6detail26Sm90ImplicitGemmTileTraitsINSA_20SM90_TMA_LOAD_IM2COLENSA_14ComposedLayoutINSA_7SwizzleILi2ELi4ELi3EEENSA_18smem_ptr_flag_bitsILi16EEENSW_INSB_IJNSB_IJNSC_ILi8EEES1C_EEENSB_IJSJ_SE_EEENSB_IJSE_NSC_ILi28EEEEEEEEENSB_IJNSB_IJSJ_NSC_ILi256EEEEEENSB_IJSE_SY_EEENSB_IJSY_NSC_ILi2048EEEEEEEEEEEEEvEENS15_INSA_23SM90_TMA_LOAD_MULTICASTES1P_vEEEENS_8epilogue10collective6detail29Sm90TmaWarpSpecializedAdapterINS1V_15DefaultEpilogueISM_NSB_IJNSB_IJllllEEESE_SY_EEES20_NS1U_6thread17LinearCombinationISM_Li1EffLNS21_9ScaleType4KindE0ELNS_15FloatRoundStyleE2ESM_EENS_4gemm15EpilogueDefaultEEEEEvvEEEEvNT_6ParamsE)
        /*0020*/ 	.word	0x00000000
.L_16:


//--------------------- .nv.compat                --------------------------
	.section	.nv.compat,"",@"SHT_CUDA_COMPAT_INFO"
	.align	4
        /*0000*/ 	.byte	0x02, 0x09, 0x01, 0x00, 0x02, 0x02, 0x04, 0x00, 0x02, 0x05, 0x05, 0x00, 0x03, 0x07, 0x01, 0x01
        /*0010*/ 	.byte	0x02, 0x03, 0x01, 0x00, 0x02, 0x06, 0x01, 0x00, 0x04, 0x0b, 0x08, 0x00, 0x00, 0x00, 0x00, 0x00
        /*0020*/ 	.byte	0x00, 0x00, 0x00, 0x00


//--------------------- .nv.info._ZN7cutlass13device_kernelINS_4conv6kernel13ConvUniversalINS1_16ConvProblemShapeILNS1_8OperatorE0ELi3EEENS1_10collective14CollectiveConvINS1_46MainloopSm90TmaGmmaWarpSpecializedImplicitGemmILS5_0ELi28ELi3EN4cute5tupleIJNSA_1CILi2EEENSC_ILi1EEESE_EEENS1_36KernelImplicitTmaWarpSpecializedSm90ELi1EEENSB_IJNSC_ILi64EEESI_NSB_IJNSC_ILi32EEEEEEEEENS_10bfloat16_tESM_NSA_8TiledMMAINSA_8MMA_AtomIJNSA_4SM904GMMA27MMA_64x64x16_F32BF16BF16_SSILNSQ_5MajorE0ELSS_0ELNSQ_7ScaleInE1ELST_1EEEEEENSA_6LayoutINSB_IJSE_SE_SE_EEENSB_IJNSC_ILi0EEESY_SY_EEEEENSB_IJNSA_10UnderscoreES11_S11_EEEEENS7_6detail26Sm90ImplicitGemmTileTraitsINSA_20SM90_TMA_LOAD_IM2COLENSA_14ComposedLayoutINSA_7SwizzleILi2ELi4ELi3EEENSA_18smem_ptr_flag_bitsILi16EEENSW_INSB_IJNSB_IJNSC_ILi8EEES1C_EEENSB_IJSJ_SE_EEENSB_IJSE_NSC_ILi28EEEEEEEEENSB_IJNSB_IJSJ_NSC_ILi256EEEEEENSB_IJSE_SY_EEENSB_IJSY_NSC_ILi2048EEEEEEEEEEEEEvEENS15_INSA_23SM90_TMA_LOAD_MULTICASTES1P_vEEEENS_8epilogue10collective6detail29Sm90TmaWarpSpecializedAdapterINS1V_15DefaultEpilogueISM_NSB_IJNSB_IJllllEEESE_SY_EEES20_NS1U_6thread17LinearCombinationISM_Li1EffLNS21_9ScaleType4KindE0ELNS_15FloatRoundStyleE2ESM_EENS_4gemm15EpilogueDefaultEEEEEvvEEEEvNT_6ParamsE --------------------------
	.section	.nv.info._ZN7cutlass13device_kernelINS_4conv6kernel13ConvUniversalINS1_16ConvProblemShapeILNS1_8OperatorE0ELi3EEENS1_10collective14CollectiveConvINS1_46MainloopSm90TmaGmmaWarpSpecializedImplicitGemmILS5_0ELi28ELi3EN4cute5tupleIJNSA_1CILi2EEENSC_ILi1EEESE_EEENS1_36KernelImplicitTmaWarpSpecializedSm90ELi1EEENSB_IJNSC_ILi64EEESI_NSB_IJNSC_ILi32EEEEEEEEENS_10bfloat16_tESM_NSA_8TiledMMAINSA_8MMA_AtomIJNSA_4SM904GMMA27MMA_64x64x16_F32BF16BF16_SSILNSQ_5MajorE0ELSS_0ELNSQ_7ScaleInE1ELST_1EEEEEENSA_6LayoutINSB_IJSE_SE_SE_EEENSB_IJNSC_ILi0EEESY_SY_EEEEENSB_IJNSA_10UnderscoreES11_S11_EEEEENS7_6detail26Sm90ImplicitGemmTileTraitsINSA_20SM90_TMA_LOAD_IM2COLENSA_14ComposedLayoutINSA_7SwizzleILi2ELi4ELi3EEENSA_18smem_ptr_flag_bitsILi16EEENSW_INSB_IJNSB_IJNSC_ILi8EEES1C_EEENSB_IJSJ_SE_EEENSB_IJSE_NSC_ILi28EEEEEEEEENSB_IJNSB_IJSJ_NSC_ILi256EEEEEENSB_IJSE_SY_EEENSB_IJSY_NSC_ILi2048EEEEEEEEEEEEEvEENS15_INSA_23SM90_TMA_LOAD_MULTICASTES1P_vEEEENS_8epilogue10collective6detail29Sm90TmaWarpSpecializedAdapterINS1V_15DefaultEpilogueISM_NSB_IJNSB_IJllllEEESE_SY_EEES20_NS1U_6thread17LinearCombinationISM_Li1EffLNS21_9ScaleType4KindE0ELNS_15FloatRoundStyleE2ESM_EENS_4gemm15EpilogueDefaultEEEEEvvEEEEvNT_6ParamsE,"",@"SHT_CUDA_INFO"
	.sectionflags	@""
	.align	4


	//----- nvinfo : EIATTR_CUDA_API_VERSION
	.align		4
        /*0000*/ 	.byte	0x04, 0x37
        /*0002*/ 	.short	(.L_18 - .L_17)
.L_17:
        /*0004*/ 	.word	0x00000082


	//----- nvinfo : EIATTR_KPARAM_INFO
	.align		4
.L_18:
        /*0008*/ 	.byte	0x04, 0x17
        /*000a*/ 	.short	(.L_20 - .L_19)
.L_19:
        /*000c*/ 	.word	0x00000000
        /*0010*/ 	.short	0x0000
        /*0012*/ 	.short	0x0070
        /*0014*/ 	.byte	0x00, 0xf0, 0x01, 0x10


	//----- nvinfo : EIATTR_SPARSE_MMA_MASK
	.align		4
.L_20:
        /*0018*/ 	.byte	0x03, 0x50
        /*001a*/ 	.short	0x0000


	//----- nvinfo : EIATTR_MAXREG_COUNT
	.align		4
        /*001c*/ 	.byte	0x03, 0x1b
        /*001e*/ 	.short	0x00ff


	//----- nvinfo : EIATTR_NUM_BARRIERS
	.align		4
        /*0020*/ 	.byte	0x02, 0x4c
        /*0022*/ 	.byte	0x01
	.zero		1


	//----- nvinfo : EIATTR_MERCURY_ISA_VERSION
	.align		4
        /*0024*/ 	.byte	0x03, 0x5f
        /*0026*/ 	.short	0x0101


	//----- nvinfo : EIATTR_COOP_GROUP_MASK_REGIDS
	.align		4
        /*0028*/ 	.byte	0x04, 0x29
        /*002a*/ 	.short	(.L_22 - .L_21)


	//   ....[0]....
.L_21:
        /*002c*/ 	.word	0xffffffff


	//   ....[1]....
        /*0030*/ 	.word	0xffffffff


	//   ....[2]....
        /*0034*/ 	.word	0xffffffff


	//   ....[3]....
        /*0038*/ 	.word	0xffffffff


	//----- nvinfo : EIATTR_COOP_GROUP_INSTR_OFFSETS
	.align		4
.L_22:
        /*003c*/ 	.byte	0x04, 0x28
        /*003e*/ 	.short	(.L_24 - .L_23)


	//   ....[0]....
.L_23:
        /*0040*/ 	.word	0x00000070


	//   ....[1]....
        /*0044*/ 	.word	0x00000080


	//   ....[2]....
        /*0048*/ 	.word	0x00000140


	//   ....[3]....
        /*004c*/ 	.word	0x000009d0


	//----- nvinfo : EIATTR_MBARRIER_INSTR_OFFSETS
	.align		4
.L_24:
        /*0050*/ 	.byte	0x04, 0x39
        /*0052*/ 	.short	(.L_26 - .L_25)


	//   ....[0]....
.L_25:
        /*0054*/ 	.word	0x00000310
        /*0058*/ 	.word	0x000000ff
        /*005c*/ 	.word	0x00038000
        /*0060*/ 	.short	0x0100
        /*0062*/ 	.byte	0x08
	.zero		1


	//   ....[1]....
        /*0064*/ 	.word	0x00000320
        /*0068*/ 	.word	0x000000ff
        /*006c*/ 	.word	0x000380e0
        /*0070*/ 	.short	0x0100
        /*0072*/ 	.byte	0x08
	.zero		1


	//   ....[2]....
        /*0074*/ 	.word	0x00000330
        /*0078*/ 	.word	0x000000ff
        /*007c*/ 	.word	0x00038008
        /*0080*/ 	.short	0x0100
        /*0082*/ 	.byte	0x08
	.zero		1


	//   ....[3]....
        /*0084*/ 	.word	0x00000340
        /*0088*/ 	.word	0x000000ff
        /*008c*/ 	.word	0x000380e8
        /*0090*/ 	.short	0x0100
        /*0092*/ 	.byte	0x08
	.zero		1


	//   ....[4]....
        /*0094*/ 	.word	0x00000350
        /*0098*/ 	.word	0x000000ff
        /*009c*/ 	.word	0x00038010
        /*00a0*/ 	.short	0x0100
        /*00a2*/ 	.byte	0x08
	.zero		1


	//   ....[5]....
        /*00a4*/ 	.word	0x00000360
        /*00a8*/ 	.word	0x000000ff
        /*00ac*/ 	.word	0x000380f0
        /*00b0*/ 	.short	0x0100
        /*00b2*/ 	.byte	0x08
	.zero		1


	//   ....[6]....
        /*00b4*/ 	.word	0x00000370
        /*00b8*/ 	.word	0x000000ff
        /*00bc*/ 	.word	0x00038018
        /*00c0*/ 	.short	0x0100
        /*00c2*/ 	.byte	0x08
	.zero		1


	//   ....[7]....
        /*00c4*/ 	.word	0x00000380
        /*00c8*/ 	.word	0x000000ff
        /*00cc*/ 	.word	0x000380f8
        /*00d0*/ 	.short	0x0100
        /*00d2*/ 	.byte	0x08
	.zero		1


	//   ....[8]....
        /*00d4*/ 	.word	0x00000390
        /*00d8*/ 	.word	0x000000ff
        /*00dc*/ 	.word	0x00038020
        /*00e0*/ 	.short	0x0100
        /*00e2*/ 	.byte	0x08
	.zero		1


	//   ....[9]....
        /*00e4*/ 	.word	0x000003a0
        /*00e8*/ 	.word	0x000000ff
        /*00ec*/ 	.word	0x00038100
        /*00f0*/ 	.short	0x0100
        /*00f2*/ 	.byte	0x08
	.zero		1


	//   ....[10]....
        /*00f4*/ 	.word	0x000003b0
        /*00f8*/ 	.word	0x000000ff
        /*00fc*/ 	.word	0x00038028
        /*0100*/ 	.short	0x0100
        /*0102*/ 	.byte	0x08
	.zero		1


	//   ....[11]....
        /*0104*/ 	.word	0x000003c0
        /*0108*/ 	.word	0x000000ff
        /*010c*/ 	.word	0x00038108
        /*0110*/ 	.short	0x0100
        /*0112*/ 	.byte	0x08
	.zero		1


	//   ....[12]....
        /*0114*/ 	.word	0x000003d0
        /*0118*/ 	.word	0x000000ff
        /*011c*/ 	.word	0x00038030
        /*0120*/ 	.short	0x0100
        /*0122*/ 	.byte	0x08
	.zero		1


	//   ....[13]....
        /*0124*/ 	.word	0x000003e0
        /*0128*/ 	.word	0x000000ff
        /*012c*/ 	.word	0x00038110
        /*0130*/ 	.short	0x0100
        /*0132*/ 	.byte	0x08
	.zero		1


	//   ....[14]....
        /*0134*/ 	.word	0x000003f0
        /*0138*/ 	.word	0x000000ff
        /*013c*/ 	.word	0x00038038
        /*0140*/ 	.short	0x0100
        /*0142*/ 	.byte	0x08
	.zero		1


	//   ....[15]....
        /*0144*/ 	.word	0x00000400
        /*0148*/ 	.word	0x000000ff
        /*014c*/ 	.word	0x00038118
        /*0150*/ 	.short	0x0100
        /*0152*/ 	.byte	0x08
	.zero		1


	//   ....[16]....
        /*0154*/ 	.word	0x00000410
        /*0158*/ 	.word	0x000000ff
        /*015c*/ 	.word	0x00038040
        /*0160*/ 	.short	0x0100
        /*0162*/ 	.byte	0x08
	.zero		1


	//   ....[17]....
        /*0164*/ 	.word	0x00000420
        /*0168*/ 	.word	0x000000ff
        /*016c*/ 	.word	0x00038120
        /*0170*/ 	.short	0x0100
        /*0172*/ 	.byte	0x08
	.zero		1


	//   ....[18]....
        /*0174*/ 	.word	0x00000430
        /*0178*/ 	.word	0x000000ff
        /*017c*/ 	.word	0x00038048
        /*0180*/ 	.short	0x0100
        /*0182*/ 	.byte	0x08
	.zero		1


	//   ....[19]....
        /*0184*/ 	.word	0x00000440
        /*0188*/ 	.word	0x000000ff
        /*018c*/ 	.word	0x00038128
        /*0190*/ 	.short	0x0100
        /*0192*/ 	.byte	0x08
	.zero		1


	//   ....[20]....
        /*0194*/ 	.word	0x00000450
        /*0198*/ 	.word	0x000000ff
        /*019c*/ 	.word	0x00038050
        /*01a0*/ 	.short	0x0100
        /*01a2*/ 	.byte	0x08
	.zero		1


	//   ....[21]....
        /*01a4*/ 	.word	0x00000460
        /*01a8*/ 	.word	0x000000ff
        /*01ac*/ 	.word	0x00038130
        /*01b0*/ 	.short	0x0100
        /*01b2*/ 	.byte	0x08
	.zero		1


	//   ....[22]....
        /*01b4*/ 	.word	0x00000470
        /*01b8*/ 	.word	0x000000ff
        /*01bc*/ 	.word	0x00038058
        /*01c0*/ 	.short	0x0100
        /*01c2*/ 	.byte	0x08
	.zero		1


	//   ....[23]....
        /*01c4*/ 	.word	0x00000480
        /*01c8*/ 	.word	0x000000ff
        /*01cc*/ 	.word	0x00038138
        /*01d0*/ 	.short	0x0100
        /*01d2*/ 	.byte	0x08
	.zero		1


	//   ....[24]....
        /*01d4*/ 	.word	0x00000490
        /*01d8*/ 	.word	0x000000ff
        /*01dc*/ 	.word	0x00038060
        /*01e0*/ 	.short	0x0100
        /*01e2*/ 	.byte	0x08
	.zero		1


	//   ....[25]....
        /*01e4*/ 	.word	0x000004a0
        /*01e8*/ 	.word	0x000000ff
        /*01ec*/ 	.word	0x00038140
        /*01f0*/ 	.short	0x0100
        /*01f2*/ 	.byte	0x08
	.zero		1


	//   ....[26]....
        /*01f4*/ 	.word	0x000004b0
        /*01f8*/ 	.word	0x000000ff
        /*01fc*/ 	.word	0x00038068
        /*0200*/ 	.short	0x0100
        /*0202*/ 	.byte	0x08
	.zero		1


	//   ....[27]....
        /*0204*/ 	.word	0x000004c0
        /*0208*/ 	.word	0x000000ff
        /*020c*/ 	.word	0x00038148
        /*0210*/ 	.short	0x0100
        /*0212*/ 	.byte	0x08
	.zero		1


	//   ....[28]....
        /*0214*/ 	.word	0x000004d0
        /*0218*/ 	.word	0x000000ff
        /*021c*/ 	.word	0x00038070
        /*0220*/ 	.short	0x0100
        /*0222*/ 	.byte	0x08
	.zero		1


	//   ....[29]....
        /*0224*/ 	.word	0x000004e0
        /*0228*/ 	.word	0x000000ff
        /*022c*/ 	.word	0x00038150
        /*0230*/ 	.short	0x0100
        /*0232*/ 	.byte	0x08
	.zero		1


	//   ....[30]....
        /*0234*/ 	.word	0x000004f0
        /*0238*/ 	.word	0x000000ff
        /*023c*/ 	.word	0x00038078
        /*0240*/ 	.short	0x0100
        /*0242*/ 	.byte	0x08
	.zero		1


	//   ....[31]....
        /*0244*/ 	.word	0x00000500
        /*0248*/ 	.word	0x000000ff
        /*024c*/ 	.word	0x00038158
        /*0250*/ 	.short	0x0100
        /*0252*/ 	.byte	0x08
	.zero		1


	//   ....[32]....
        /*0254*/ 	.word	0x00000510
        /*0258*/ 	.word	0x000000ff
        /*025c*/ 	.word	0x00038080
        /*0260*/ 	.short	0x0100
        /*0262*/ 	.byte	0x08
	.zero		1


	//   ....[33]....
        /*0264*/ 	.word	0x00000520
        /*0268*/ 	.word	0x000000ff
        /*026c*/ 	.word	0x00038160
        /*0270*/ 	.short	0x0100
        /*0272*/ 	.byte	0x08
	.zero		1


	//   ....[34]....
        /*0274*/ 	.word	0x00000530
        /*0278*/ 	.word	0x000000ff
        /*027c*/ 	.word	0x00038088
        /*0280*/ 	.short	0x0100
        /*0282*/ 	.byte	0x08
	.zero		1


	//   ....[35]....
        /*0284*/ 	.word	0x00000540
        /*0288*/ 	.word	0x000000ff
        /*028c*/ 	.word	0x00038168
        /*0290*/ 	.short	0x0100
        /*0292*/ 	.byte	0x08
	.zero		1


	//   ....[36]....
        /*0294*/ 	.word	0x00000550
        /*0298*/ 	.word	0x000000ff
        /*029c*/ 	.word	0x00038090
        /*02a0*/ 	.short	0x0100
        /*02a2*/ 	.byte	0x08
	.zero		1


	//   ....[37]....
        /*02a4*/ 	.word	0x00000560
        /*02a8*/ 	.word	0x000000ff
        /*02ac*/ 	.word	0x00038170
        /*02b0*/ 	.short	0x0100
        /*02b2*/ 	.byte	0x08
	.zero		1


	//   ....[38]....
        /*02b4*/ 	.word	0x00000570
        /*02b8*/ 	.word	0x000000ff
        /*02bc*/ 	.word	0x00038098
        /*02c0*/ 	.short	0x0100
        /*02c2*/ 	.byte	0x08
	.zero		1


	//   ....[39]....
        /*02c4*/ 	.word	0x00000580
        /*02c8*/ 	.word	0x000000ff
        /*02cc*/ 	.word	0x00038178
        /*02d0*/ 	.short	0x0100
        /*02d2*/ 	.byte	0x08
	.zero		1


	//   ....[40]....
        /*02d4*/ 	.word	0x00000590
        /*02d8*/ 	.word	0x000000ff
        /*02dc*/ 	.word	0x000380a0
        /*02e0*/ 	.short	0x0100
        /*02e2*/ 	.byte	0x08
	.zero		1


	//   ....[41]....
        /*02e4*/ 	.word	0x000005a0
        /*02e8*/ 	.word	0x000000ff
        /*02ec*/ 	.word	0x00038180
        /*02f0*/ 	.short	0x0100
        /*02f2*/ 	.byte	0x08
	.zero		1


	//   ....[42]....
        /*02f4*/ 	.word	0x000005b0
        /*02f8*/ 	.word	0x000000ff
        /*02fc*/ 	.word	0x000380a8
        /*0300*/ 	.short	0x0100
        /*0302*/ 	.byte	0x08
	.zero		1


	//   ....[43]....
        /*0304*/ 	.word	0x000005c0
        /*0308*/ 	.word	0x000000ff
        /*030c*/ 	.word	0x00038188
        /*0310*/ 	.short	0x0100
        /*0312*/ 	.byte	0x08
	.zero		1


	//   ....[44]....
        /*0314*/ 	.word	0x000005d0
        /*0318*/ 	.word	0x000000ff
        /*031c*/ 	.word	0x000380b0
        /*0320*/ 	.short	0x0100
        /*0322*/ 	.byte	0x08
	.zero		1


	//   ....[45]....
        /*0324*/ 	.word	0x000005e0
        /*0328*/ 	.word	0x000000ff
        /*032c*/ 	.word	0x00038190
        /*0330*/ 	.short	0x0100
        /*0332*/ 	.byte	0x08
	.zero		1


	//   ....[46]....
        /*0334*/ 	.word	0x000005f0
        /*0338*/ 	.word	0x000000ff
        /*033c*/ 	.word	0x000380b8
        /*0340*/ 	.short	0x0100
        /*0342*/ 	.byte	0x08
	.zero		1


	//   ....[47]....
        /*0344*/ 	.word	0x00000600
        /*0348*/ 	.word	0x000000ff
        /*034c*/ 	.word	0x00038198
        /*0350*/ 	.short	0x0100
        /*0352*/ 	.byte	0x08
	.zero		1


	//   ....[48]....
        /*0354*/ 	.word	0x00000610
        /*0358*/ 	.word	0x000000ff
        /*035c*/ 	.word	0x000380c0
        /*0360*/ 	.short	0x0100
        /*0362*/ 	.byte	0x08
	.zero		1


	//   ....[49]....
        /*0364*/ 	.word	0x00000620
        /*0368*/ 	.word	0x000000ff
        /*036c*/ 	.word	0x000381a0
        /*0370*/ 	.short	0x0100
        /*0372*/ 	.byte	0x08
	.zero		1


	//   ....[50]....
        /*0374*/ 	.word	0x00000630
        /*0378*/ 	.word	0x000000ff
        /*037c*/ 	.word	0x000380c8
        /*0380*/ 	.short	0x0100
        /*0382*/ 	.byte	0x08
	.zero		1


	//   ....[51]....
        /*0384*/ 	.word	0x00000640
        /*0388*/ 	.word	0x000000ff
        /*038c*/ 	.word	0x000381a8
        /*0390*/ 	.short	0x0100
        /*0392*/ 	.byte	0x08
	.zero		1


	//   ....[52]....
        /*0394*/ 	.word	0x00000650
        /*0398*/ 	.word	0x000000ff
        /*039c*/ 	.word	0x000380d0
        /*03a0*/ 	.short	0x0100
        /*03a2*/ 	.byte	0x08
	.zero		1


	//   ....[53]....
        /*03a4*/ 	.word	0x00000660
        /*03a8*/ 	.word	0x000000ff
        /*03ac*/ 	.word	0x000381b0
        /*03b0*/ 	.short	0x0100
        /*03b2*/ 	.byte	0x08
	.zero		1


	//   ....[54]....
        /*03b4*/ 	.word	0x00000670
        /*03b8*/ 	.word	0x000000ff
        /*03bc*/ 	.word	0x000380d8
        /*03c0*/ 	.short	0x0100
        /*03c2*/ 	.byte	0x08
	.zero		1


	//   ....[55]....
        /*03c4*/ 	.word	0x00000680
        /*03c8*/ 	.word	0x000000ff
        /*03cc*/ 	.word	0x000381b8
        /*03d0*/ 	.short	0x0100
        /*03d2*/ 	.byte	0x08
	.zero		1


	//   ....[56]....
        /*03d4*/ 	.word	0x00000f40
        /*03d8*/ 	.word	0x00000008
        /*03dc*/ 	.word	0x00038000
        /*03e0*/ 	.short	0x010a
        /*03e2*/ 	.byte	0x3f
	.zero		1


	//   ....[57]....
        /*03e4*/ 	.word	0x00001240
        /*03e8*/ 	.word	0x0000000b
        /*03ec*/ 	.word	0x00038000
        /*03f0*/ 	.short	0x010a
        /*03f2*/ 	.byte	0x3f
	.zero		1


	//   ....[58]....
        /*03f4*/ 	.word	0x000013a0
        /*03f8*/ 	.word	0x0000000a
        /*03fc*/ 	.word	0x00000000
        /*0400*/ 	.short	0x0101
        /*0402*/ 	.byte	0x3f
	.zero		1


	//   ....[59]....
        /*0404*/ 	.word	0x000015e0
        /*0408*/ 	.word	0x00000008
        /*040c*/ 	.word	0x00000000
        /*0410*/ 	.short	0x0101
        /*0412*/ 	.byte	0x3f
	.zero		1


	//   ....[60]....
        /*0414*/ 	.word	0x00003dd0
        /*0418*/ 	.word	0x00000009
        /*041c*/ 	.word	0x000380e0
        /*0420*/ 	.short	0x010a
        /*0422*/ 	.byte	0x3f
	.zero		1


	//   ....[61]....
        /*0424*/ 	.word	0x000045e0
        /*0428*/ 	.word	0x00000002
        /*042c*/ 	.word	0x00000000
        /*0430*/ 	.short	0x010a
        /*0432*/ 	.byte	0x3f
	.zero		1


	//   ....[62]....
        /*0434*/ 	.word	0x00004690
        /*0438*/ 	.word	0x00000002
        /*043c*/ 	.word	0x00000000
        /*0440*/ 	.short	0x010a
        /*0442*/ 	.byte	0x3f
	.zero		1


	//   ....[63]....
        /*0444*/ 	.word	0x00004740
        /*0448*/ 	.word	0x00000002
        /*044c*/ 	.word	0x00000000
        /*0450*/ 	.short	0x010a
        /*0452*/ 	.byte	0x3f
	.zero		1


	//   ....[64]....
        /*0454*/ 	.word	0x000047f0
        /*0458*/ 	.word	0x00000002
        /*045c*/ 	.word	0x00000000
        /*0460*/ 	.short	0x010a
        /*0462*/ 	.byte	0x3f
	.zero		1


	//   ....[65]....
        /*0464*/ 	.word	0x000048a0
        /*0468*/ 	.word	0x00000002
        /*046c*/ 	.word	0x00000000
        /*0470*/ 	.short	0x010a
        /*0472*/ 	.byte	0x3f
	.zero		1


	//   ....[66]....
        /*0474*/ 	.word	0x00004950
        /*0478*/ 	.word	0x00000002
        /*047c*/ 	.word	0x00000000
        /*0480*/ 	.short	0x010a
        /*0482*/ 	.byte	0x3f
	.zero		1


	//   ....[67]....
        /*0484*/ 	.word	0x00004a00
        /*0488*/ 	.word	0x00000002
        /*048c*/ 	.word	0x00000000
        /*0490*/ 	.short	0x010a
        /*0492*/ 	.byte	0x3f
	.zero		1


	//   ....[68]....
        /*0494*/ 	.word	0x00004ab0
        /*0498*/ 	.word	0x00000002
        /*049c*/ 	.word	0x00000000
        /*04a0*/ 	.short	0x010a
        /*04a2*/ 	.byte	0x3f
	.zero		1


	//   ....[69]....
        /*04a4*/ 	.word	0x00004b60
        /*04a8*/ 	.word	0x00000002
        /*04ac*/ 	.word	0x00000000
        /*04b0*/ 	.short	0x010a
        /*04b2*/ 	.byte	0x3f
	.zero		1


	//   ....[70]....
        /*04b4*/ 	.word	0x00004c10
        /*04b8*/ 	.word	0x00000002
        /*04bc*/ 	.word	0x00000000
        /*04c0*/ 	.short	0x010a
        /*04c2*/ 	.byte	0x3f
	.zero		1


	//   ....[71]....
        /*04c4*/ 	.word	0x00004cc0
        /*04c8*/ 	.word	0x00000002
        /*04cc*/ 	.word	0x00000000
        /*04d0*/ 	.short	0x010a
        /*04d2*/ 	.byte	0x3f
	.zero		1


	//   ....[72]....
        /*04d4*/ 	.word	0x00004d70
        /*04d8*/ 	.word	0x00000002
        /*04dc*/ 	.word	0x00000000
        /*04e0*/ 	.short	0x010a
        /*04e2*/ 	.byte	0x3f
	.zero		1


	//   ....[73]....
        /*04e4*/ 	.word	0x00004e20
        /*04e8*/ 	.word	0x00000002
        /*04ec*/ 	.word	0x00000000
        /*04f0*/ 	.short	0x010a
        /*04f2*/ 	.byte	0x3f
	.zero		1


	//   ....[74]....
        /*04f4*/ 	.word	0x00004ed0
        /*04f8*/ 	.word	0x00000002
        /*04fc*/ 	.word	0x00000000
        /*0500*/ 	.short	0x010a
        /*0502*/ 	.byte	0x3f
	.zero		1


	//   ....[75]....
        /*0504*/ 	.word	0x00004f80
        /*0508*/ 	.word	0x00000002
        /*050c*/ 	.word	0x00000000
        /*0510*/ 	.short	0x010a
        /*0512*/ 	.byte	0x3f
	.zero		1


	//   ....[76]....
        /*0514*/ 	.word	0x00005030
        /*0518*/ 	.word	0x00000002
        /*051c*/ 	.word	0x00000000
        /*0520*/ 	.short	0x010a
        /*0522*/ 	.byte	0x3f
	.zero		1


	//   ....[77]....
        /*0524*/ 	.word	0x000050e0
        /*0528*/ 	.word	0x00000002
        /*052c*/ 	.word	0x00000000
        /*0530*/ 	.short	0x010a
        /*0532*/ 	.byte	0x3f
	.zero		1


	//   ....[78]....
        /*0534*/ 	.word	0x00005190
        /*0538*/ 	.word	0x00000002
        /*053c*/ 	.word	0x00000000
        /*0540*/ 	.short	0x010a
        /*0542*/ 	.byte	0x3f
	.zero		1


	//   ....[79]....
        /*0544*/ 	.word	0x00005240
        /*0548*/ 	.word	0x00000002
        /*054c*/ 	.word	0x00000000
        /*0550*/ 	.short	0x010a
        /*0552*/ 	.byte	0x3f
	.zero		1


	//   ....[80]....
        /*0554*/ 	.word	0x000052f0
        /*0558*/ 	.word	0x00000002
        /*055c*/ 	.word	0x00000000
        /*0560*/ 	.short	0x010a
        /*0562*/ 	.byte	0x3f
	.zero		1


	//   ....[81]....
        /*0564*/ 	.word	0x000053a0
        /*0568*/ 	.word	0x00000002
        /*056c*/ 	.word	0x00000000
        /*0570*/ 	.short	0x010a
        /*0572*/ 	.byte	0x3f
	.zero		1


	//   ....[82]....
        /*0574*/ 	.word	0x00005450
        /*0578*/ 	.word	0x00000002
        /*057c*/ 	.word	0x00000000
        /*0580*/ 	.short	0x010a
        /*0582*/ 	.byte	0x3f
	.zero		1


	//   ....[83]....
        /*0584*/ 	.word	0x00005500
        /*0588*/ 	.word	0x00000002
        /*058c*/ 	.word	0x00000000
        /*0590*/ 	.short	0x010a
        /*0592*/ 	.byte	0x3f
	.zero		1


	//   ....[84]....
        /*0594*/ 	.word	0x000055b0
        /*0598*/ 	.word	0x00000002
        /*059c*/ 	.word	0x00000000
        /*05a0*/ 	.short	0x010a
        /*05a2*/ 	.byte	0x3f
	.zero		1


	//   ....[85]....
        /*05a4*/ 	.word	0x00005660
        /*05a8*/ 	.word	0x00000002
        /*05ac*/ 	.word	0x00000000
        /*05b0*/ 	.short	0x010a
        /*05b2*/ 	.byte	0x3f
	.zero		1


	//   ....[86]....
        /*05b4*/ 	.word	0x00005710
        /*05b8*/ 	.word	0x00000002
        /*05bc*/ 	.word	0x00000000
        /*05c0*/ 	.short	0x010a
        /*05c2*/ 	.byte	0x3f
	.zero		1


	//   ....[87]....
        /*05c4*/ 	.word	0x000057c0
        /*05c8*/ 	.word	0x00000002
        /*05cc*/ 	.word	0x00000000
        /*05d0*/ 	.short	0x010a
        /*05d2*/ 	.byte	0x3f
	.zero		1


	//   ....[88]....
        /*05d4*/ 	.word	0x00005870
        /*05d8*/ 	.word	0x00000003
        /*05dc*/ 	.word	0x00000000
        /*05e0*/ 	.short	0x010a
        /*05e2*/ 	.byte	0x3f
	.zero		1


	//----- nvinfo : EIATTR_NUM_MBARRIERS
	.align		4
.L_26:
        /*05e4*/ 	.byte	0x03, 0x38
        /*05e6*/ 	.short	0x0038


	//----- nvinfo : EIATTR_EXIT_INSTR_OFFSETS
	.align		4
        /*05e8*/ 	.byte	0x04, 0x1c
        /*05ea*/ 	.short	(.L_28 - .L_27)


	//   ....[0]....
.L_27:
        /*05ec*/ 	.word	0x00000d70


	//   ....[1]....
        /*05f0*/ 	.word	0x00001740


	//   ....[2]....
        /*05f4*/ 	.word	0x00003120


	//   ....[3]....
        /*05f8*/ 	.word	0x00003150


	//   ....[4]....
        /*05fc*/ 	.word	0x00003ba0


	//   ....[5]....
        /*0600*/ 	.word	0x00003bd0


	//   ....[6]....
        /*0604*/ 	.word	0x00003bf0


	//   ....[7]....
        /*0608*/ 	.word	0x000044d0


	//   ....[8]....
        /*060c*/ 	.word	0x000058a0


	//----- nvinfo : EIATTR_MAX_THREADS
	.align		4
.L_28:
        /*0610*/ 	.byte	0x04, 0x05
        /*0612*/ 	.short	(.L_30 - .L_29)
.L_29:
        /*0614*/ 	.word	0x00000100
        /*0618*/ 	.word	0x00000001
        /*061c*/ 	.word	0x00000001


	//----- nvinfo : EIATTR_CRS_STACK_SIZE
	.align		4
.L_30:
        /*0620*/ 	.byte	0x04, 0x1e
        /*0622*/ 	.short	(.L_32 - .L_31)
.L_31:
        /*0624*/ 	.word	0x00000000


	//----- nvinfo : EIATTR_CBANK_PARAM_SIZE
	.align		4
.L_32:
        /*0628*/ 	.byte	0x03, 0x19
        /*062a*/ 	.short	0x0470


	//----- nvinfo : EIATTR_PARAM_CBANK
	.align		4
        /*062c*/ 	.byte	0x04, 0x0a
        /*062e*/ 	.short	(.L_34 - .L_33)
	.align		4
.L_33:
        /*0630*/ 	.word	index@(.nv.constant0._ZN7cutlass13device_kernelINS_4conv6kernel13ConvUniversalINS1_16ConvProblemShapeILNS1_8OperatorE0ELi3EEENS1_10collective14CollectiveConvINS1_46MainloopSm90TmaGmmaWarpSpecializedImplicitGemmILS5_0ELi28ELi3EN4cute5tupleIJNSA_1CILi2EEENSC_ILi1EEESE_EEENS1_36KernelImplicitTmaWarpSpecializedSm90ELi1EEENSB_IJNSC_ILi64EEESI_NSB_IJNSC_ILi32EEEEEEEEENS_10bfloat16_tESM_NSA_8TiledMMAINSA_8MMA_AtomIJNSA_4SM904GMMA27MMA_64x64x16_F32BF16BF16_SSILNSQ_5MajorE0ELSS_0ELNSQ_7ScaleInE1ELST_1EEEEEENSA_6LayoutINSB_IJSE_SE_SE_EEENSB_IJNSC_ILi0EEESY_SY_EEEEENSB_IJNSA_10UnderscoreES11_S11_EEEEENS7_6detail26Sm90ImplicitGemmTileTraitsINSA_20SM90_TMA_LOAD_IM2COLENSA_14ComposedLayoutINSA_7SwizzleILi2ELi4ELi3EEENSA_18smem_ptr_flag_bitsILi16EEENSW_INSB_IJNSB_IJNSC_ILi8EEES1C_EEENSB_IJSJ_SE_EEENSB_IJSE_NSC_ILi28EEEEEEEEENSB_IJNSB_IJSJ_NSC_ILi256EEEEEENSB_IJSE_SY_EEENSB_IJSY_NSC_ILi2048EEEEEEEEEEEEEvEENS15_INSA_23SM90_TMA_LOAD_MULTICASTES1P_vEEEENS_8epilogue10collective6detail29Sm90TmaWarpSpecializedAdapterINS1V_15DefaultEpilogueISM_NSB_IJNSB_IJllllEEESE_SY_EEES20_NS1U_6thread17LinearCombinationISM_Li1EffLNS21_9ScaleType4KindE0ELNS_15FloatRoundStyleE2ESM_EENS_4gemm15EpilogueDefaultEEEEEvvEEEEvNT_6ParamsE)
        /*0634*/ 	.short	0x0210
        /*0636*/ 	.short	0x0470


	//----- nvinfo : EIATTR_SW_WAR
	.align		4
.L_34:
        /*0638*/ 	.byte	0x04, 0x36
        /*063a*/ 	.short	(.L_36 - .L_35)
.L_35:
        /*063c*/ 	.word	0x00000008
.L_36:


//--------------------- .nv.callgraph             --------------------------
	.section	.nv.callgraph,"",@"SHT_CUDA_CALLGRAPH"
	.align	4
	.sectionentsize	8
	.align		4
        /*0000*/ 	.word	0x00000000
	.align		4
        /*0004*/ 	.word	0xffffffff
	.align		4
        /*0008*/ 	.word	0x00000000
	.align		4
        /*000c*/ 	.word	0xfffffffe
	.align		4
        /*0010*/ 	.word	0x00000000
	.align		4
        /*0014*/ 	.word	0xfffffffd
	.align		4
        /*0018*/ 	.word	0x00000000
	.align		4
        /*001c*/ 	.word	0xfffffffc


//--------------------- .nv.constant4             --------------------------
	.section	.nv.constant4,"a",@progbits
	.align	8
	.align		8
.nv.constant4:
        /*0000*/ 	.dword	_ZN39_INTERNAL_5842be1f_4_k_cu_02212d81_28004cuda3std3__45__cpo5beginE
	.align		8
        /*0008*/ 	.dword	_ZN39_INTERNAL_5842be1f_4_k_cu_02212d81_28004cuda3std3__45__cpo3endE
	.align		8
        /*0010*/ 	.dword	_ZN39_INTERNAL_5842be1f_4_k_cu_02212d81_28004cuda3std3__45__cpo6cbeginE
	.align		8
        /*0018*/ 	.dword	_ZN39_INTERNAL_5842be1f_4_k_cu_02212d81_28004cuda3std3__45__cpo4cendE
	.align		8
        /*0020*/ 	.dword	_ZN39_INTERNAL_5842be1f_4_k_cu_02212d81_28004cuda3std3__441_GLOBAL__N__5842be1f_4_k_cu_02212d81_28006ignoreE
	.align		8
        /*0028*/ 	.dword	_ZN39_INTERNAL_5842be1f_4_k_cu_02212d81_28004cuda3std3__419piecewise_constructE
	.align		8
        /*0030*/ 	.dword	_ZN39_INTERNAL_5842be1f_4_k_cu_02212d81_28004cuda3std3__48in_placeE
	.align		8
        /*0038*/ 	.dword	_ZN39_INTERNAL_5842be1f_4_k_cu_02212d81_28004cuda3std6ranges3__45__cpo4swapE
	.align		8
        /*0040*/ 	.dword	_ZN39_INTERNAL_5842be1f_4_k_cu_02212d81_28004cuda3std6ranges3__45__cpo9iter_moveE
	.align		8
        /*0048*/ 	.dword	_ZN39_INTERNAL_5842be1f_4_k_cu_02212d81_28004cute7productE
	.align		8
        /*0050*/ 	.dword	_ZN39_INTERNAL_5842be1f_4_k_cu_02212d81_28004cute1_E


//--------------------- .text._ZN7cutlass13device_kernelINS_4conv6kernel13ConvUniversalINS1_16ConvProblemShapeILNS1_8OperatorE0ELi3EEENS1_10collective14CollectiveConvINS1_46MainloopSm90TmaGmmaWarpSpecializedImplicitGemmILS5_0ELi28ELi3EN4cute5tupleIJNSA_1CILi2EEENSC_ILi1EEESE_EEENS1_36KernelImplicitTmaWarpSpecializedSm90ELi1EEENSB_IJNSC_ILi64EEESI_NSB_IJNSC_ILi32EEEEEEEEENS_10bfloat16_tESM_NSA_8TiledMMAINSA_8MMA_AtomIJNSA_4SM904GMMA27MMA_64x64x16_F32BF16BF16_SSILNSQ_5MajorE0ELSS_0ELNSQ_7ScaleInE1ELST_1EEEEEENSA_6LayoutINSB_IJSE_SE_SE_EEENSB_IJNSC_ILi0EEESY_SY_EEEEENSB_IJNSA_10UnderscoreES11_S11_EEEEENS7_6detail26Sm90ImplicitGemmTileTraitsINSA_20SM90_TMA_LOAD_IM2COLENSA_14ComposedLayoutINSA_7SwizzleILi2ELi4ELi3EEENSA_18smem_ptr_flag_bitsILi16EEENSW_INSB_IJNSB_IJNSC_ILi8EEES1C_EEENSB_IJSJ_SE_EEENSB_IJSE_NSC_ILi28EEEEEEEEENSB_IJNSB_IJSJ_NSC_ILi256EEEEEENSB_IJSE_SY_EEENSB_IJSY_NSC_ILi2048EEEEEEEEEEEEEvEENS15_INSA_23SM90_TMA_LOAD_MULTICASTES1P_vEEEENS_8epilogue10collective6detail29Sm90TmaWarpSpecializedAdapterINS1V_15DefaultEpilogueISM_NSB_IJNSB_IJllllEEESE_SY_EEES20_NS1U_6thread17LinearCombinationISM_Li1EffLNS21_9ScaleType4KindE0ELNS_15FloatRoundStyleE2ESM_EENS_4gemm15EpilogueDefaultEEEEEvvEEEEvNT_6ParamsE --------------------------
	.section	.text._ZN7cutlass13device_kernelINS_4conv6kernel13ConvUniversalINS1_16ConvProblemShapeILNS1_8OperatorE0ELi3EEENS1_10collective14CollectiveConvINS1_46MainloopSm90TmaGmmaWarpSpecializedImplicitGemmILS5_0ELi28ELi3EN4cute5tupleIJNSA_1CILi2EEENSC_ILi1EEESE_EEENS1_36KernelImplicitTmaWarpSpecializedSm90ELi1EEENSB_IJNSC_ILi64EEESI_NSB_IJNSC_ILi32EEEEEEEEENS_10bfloat16_tESM_NSA_8TiledMMAINSA_8MMA_AtomIJNSA_4SM904GMMA27MMA_64x64x16_F32BF16BF16_SSILNSQ_5MajorE0ELSS_0ELNSQ_7ScaleInE1ELST_1EEEEEENSA_6LayoutINSB_IJSE_SE_SE_EEENSB_IJNSC_ILi0EEESY_SY_EEEEENSB_IJNSA_10UnderscoreES11_S11_EEEEENS7_6detail26Sm90ImplicitGemmTileTraitsINSA_20SM90_TMA_LOAD_IM2COLENSA_14ComposedLayoutINSA_7SwizzleILi2ELi4ELi3EEENSA_18smem_ptr_flag_bitsILi16EEENSW_INSB_IJNSB_IJNSC_ILi8EEES1C_EEENSB_IJSJ_SE_EEENSB_IJSE_NSC_ILi28EEEEEEEEENSB_IJNSB_IJSJ_NSC_ILi256EEEEEENSB_IJSE_SY_EEENSB_IJSY_NSC_ILi2048EEEEEEEEEEEEEvEENS15_INSA_23SM90_TMA_LOAD_MULTICASTES1P_vEEEENS_8epilogue10collective6detail29Sm90TmaWarpSpecializedAdapterINS1V_15DefaultEpilogueISM_NSB_IJNSB_IJllllEEESE_SY_EEES20_NS1U_6thread17LinearCombinationISM_Li1EffLNS21_9ScaleType4KindE0ELNS_15FloatRoundStyleE2ESM_EENS_4gemm15EpilogueDefaultEEEEEvvEEEEvNT_6ParamsE,"ax",@progbits
	.align	128
.text._ZN7cutlass13device_kernelINS_4conv6kernel13ConvUniversalINS1_16ConvProblemShapeILNS1_8OperatorE0ELi3EEENS1_10collective14CollectiveConvINS1_46MainloopSm90TmaGmmaWarpSpecializedImplicitGemmILS5_0ELi28ELi3EN4cute5tupleIJNSA_1CILi2EEENSC_ILi1EEESE_EEENS1_36KernelImplicitTmaWarpSpecializedSm90ELi1EEENSB_IJNSC_ILi64EEESI_NSB_IJNSC_ILi32EEEEEEEEENS_10bfloat16_tESM_NSA_8TiledMMAINSA_8MMA_AtomIJNSA_4SM904GMMA27MMA_64x64x16_F32BF16BF16_SSILNSQ_5MajorE0ELSS_0ELNSQ_7ScaleInE1ELST_1EEEEEENSA_6LayoutINSB_IJSE_SE_SE_EEENSB_IJNSC_ILi0EEESY_SY_EEEEENSB_IJNSA_10UnderscoreES11_S11_EEEEENS7_6detail26Sm90ImplicitGemmTileTraitsINSA_20SM90_TMA_LOAD_IM2COLENSA_14ComposedLayoutINSA_7SwizzleILi2ELi4ELi3EEENSA_18smem_ptr_flag_bitsILi16EEENSW_INSB_IJNSB_IJNSC_ILi8EEES1C_EEENSB_IJSJ_SE_EEENSB_IJSE_NSC_ILi28EEEEEEEEENSB_IJNSB_IJSJ_NSC_ILi256EEEEEENSB_IJSE_SY_EEENSB_IJSY_NSC_ILi2048EEEEEEEEEEEEEvEENS15_INSA_23SM90_TMA_LOAD_MULTICASTES1P_vEEEENS_8epilogue10collective6detail29Sm90TmaWarpSpecializedAdapterINS1V_15DefaultEpilogueISM_NSB_IJNSB_IJllllEEESE_SY_EEES20_NS1U_6thread17LinearCombinationISM_Li1EffLNS21_9ScaleType4KindE0ELNS_15FloatRoundStyleE2ESM_EENS_4gemm15EpilogueDefaultEEEEEvvEEEEvNT_6ParamsE:
        .type           _ZN7cutlass13device_kernelINS_4conv6kernel13ConvUniversalINS1_16ConvProblemShapeILNS1_8OperatorE0ELi3EEENS1_10collective14CollectiveConvINS1_46MainloopSm90TmaGmmaWarpSpecializedImplicitGemmILS5_0ELi28ELi3EN4cute5tupleIJNSA_1CILi2EEENSC_ILi1EEESE_EEENS1_36KernelImplicitTmaWarpSpecializedSm90ELi1EEENSB_IJNSC_ILi64EEESI_NSB_IJNSC_ILi32EEEEEEEEENS_10bfloat16_tESM_NSA_8TiledMMAINSA_8MMA_AtomIJNSA_4SM904GMMA27MMA_64x64x16_F32BF16BF16_SSILNSQ_5MajorE0ELSS_0ELNSQ_7ScaleInE1ELST_1EEEEEENSA_6LayoutINSB_IJSE_SE_SE_EEENSB_IJNSC_ILi0EEESY_SY_EEEEENSB_IJNSA_10UnderscoreES11_S11_EEEEENS7_6detail26Sm90ImplicitGemmTileTraitsINSA_20SM90_TMA_LOAD_IM2COLENSA_14ComposedLayoutINSA_7SwizzleILi2ELi4ELi3EEENSA_18smem_ptr_flag_bitsILi16EEENSW_INSB_IJNSB_IJNSC_ILi8EEES1C_EEENSB_IJSJ_SE_EEENSB_IJSE_NSC_ILi28EEEEEEEEENSB_IJNSB_IJSJ_NSC_ILi256EEEEEENSB_IJSE_SY_EEENSB_IJSY_NSC_ILi2048EEEEEEEEEEEEEvEENS15_INSA_23SM90_TMA_LOAD_MULTICASTES1P_vEEEENS_8epilogue10collective6detail29Sm90TmaWarpSpecializedAdapterINS1V_15DefaultEpilogueISM_NSB_IJNSB_IJllllEEESE_SY_EEES20_NS1U_6thread17LinearCombinationISM_Li1EffLNS21_9ScaleType4KindE0ELNS_15FloatRoundStyleE2ESM_EENS_4gemm15EpilogueDefaultEEEEEvvEEEEvNT_6ParamsE,@function
        .size           _ZN7cutlass13device_kernelINS_4conv6kernel13ConvUniversalINS1_16ConvProblemShapeILNS1_8OperatorE0ELi3EEENS1_10collective14CollectiveConvINS1_46MainloopSm90TmaGmmaWarpSpecializedImplicitGemmILS5_0ELi28ELi3EN4cute5tupleIJNSA_1CILi2EEENSC_ILi1EEESE_EEENS1_36KernelImplicitTmaWarpSpecializedSm90ELi1EEENSB_IJNSC_ILi64EEESI_NSB_IJNSC_ILi32EEEEEEEEENS_10bfloat16_tESM_NSA_8TiledMMAINSA_8MMA_AtomIJNSA_4SM904GMMA27MMA_64x64x16_F32BF16BF16_SSILNSQ_5MajorE0ELSS_0ELNSQ_7ScaleInE1ELST_1EEEEEENSA_6LayoutINSB_IJSE_SE_SE_EEENSB_IJNSC_ILi0EEESY_SY_EEEEENSB_IJNSA_10UnderscoreES11_S11_EEEEENS7_6detail26Sm90ImplicitGemmTileTraitsINSA_20SM90_TMA_LOAD_IM2COLENSA_14ComposedLayoutINSA_7SwizzleILi2ELi4ELi3EEENSA_18smem_ptr_flag_bitsILi16EEENSW_INSB_IJNSB_IJNSC_ILi8EEES1C_EEENSB_IJSJ_SE_EEENSB_IJSE_NSC_ILi28EEEEEEEEENSB_IJNSB_IJSJ_NSC_ILi256EEEEEENSB_IJSE_SY_EEENSB_IJSY_NSC_ILi2048EEEEEEEEEEEEEvEENS15_INSA_23SM90_TMA_LOAD_MULTICASTES1P_vEEEENS_8epilogue10collective6detail29Sm90TmaWarpSpecializedAdapterINS1V_15DefaultEpilogueISM_NSB_IJNSB_IJllllEEESE_SY_EEES20_NS1U_6thread17LinearCombinationISM_Li1EffLNS21_9ScaleType4KindE0ELNS_15FloatRoundStyleE2ESM_EENS_4gemm15EpilogueDefaultEEEEEvvEEEEvNT_6ParamsE,(.L_x_124 - _ZN7cutlass13device_kernelINS_4conv6kernel13ConvUniversalINS1_16ConvProblemShapeILNS1_8OperatorE0ELi3EEENS1_10collective14CollectiveConvINS1_46MainloopSm90TmaGmmaWarpSpecializedImplicitGemmILS5_0ELi28ELi3EN4cute5tupleIJNSA_1CILi2EEENSC_ILi1EEESE_EEENS1_36KernelImplicitTmaWarpSpecializedSm90ELi1EEENSB_IJNSC_ILi64EEESI_NSB_IJNSC_ILi32EEEEEEEEENS_10bfloat16_tESM_NSA_8TiledMMAINSA_8MMA_AtomIJNSA_4SM904GMMA27MMA_64x64x16_F32BF16BF16_SSILNSQ_5MajorE0ELSS_0ELNSQ_7ScaleInE1ELST_1EEEEEENSA_6LayoutINSB_IJSE_SE_SE_EEENSB_IJNSC_ILi0EEESY_SY_EEEEENSB_IJNSA_10UnderscoreES11_S11_EEEEENS7_6detail26Sm90ImplicitGemmTileTraitsINSA_20SM90_TMA_LOAD_IM2COLENSA_14ComposedLayoutINSA_7SwizzleILi2ELi4ELi3EEENSA_18smem_ptr_flag_bitsILi16EEENSW_INSB_IJNSB_IJNSC_ILi8EEES1C_EEENSB_IJSJ_SE_EEENSB_IJSE_NSC_ILi28EEEEEEEEENSB_IJNSB_IJSJ_NSC_ILi256EEEEEENSB_IJSE_SY_EEENSB_IJSY_NSC_ILi2048EEEEEEEEEEEEEvEENS15_INSA_23SM90_TMA_LOAD_MULTICASTES1P_vEEEENS_8epilogue10collective6detail29Sm90TmaWarpSpecializedAdapterINS1V_15DefaultEpilogueISM_NSB_IJNSB_IJllllEEESE_SY_EEES20_NS1U_6thread17LinearCombinationISM_Li1EffLNS21_9ScaleType4KindE0ELNS_15FloatRoundStyleE2ESM_EENS_4gemm15EpilogueDefaultEEEEEvvEEEEvNT_6ParamsE)
        .other          _ZN7cutlass13device_kernelINS_4conv6kernel13ConvUniversalINS1_16ConvProblemShapeILNS1_8OperatorE0ELi3EEENS1_10collective14CollectiveConvINS1_46MainloopSm90TmaGmmaWarpSpecializedImplicitGemmILS5_0ELi28ELi3EN4cute5tupleIJNSA_1CILi2EEENSC_ILi1EEESE_EEENS1_36KernelImplicitTmaWarpSpecializedSm90ELi1EEENSB_IJNSC_ILi64EEESI_NSB_IJNSC_ILi32EEEEEEEEENS_10bfloat16_tESM_NSA_8TiledMMAINSA_8MMA_AtomIJNSA_4SM904GMMA27MMA_64x64x16_F32BF16BF16_SSILNSQ_5MajorE0ELSS_0ELNSQ_7ScaleInE1ELST_1EEEEEENSA_6LayoutINSB_IJSE_SE_SE_EEENSB_IJNSC_ILi0EEESY_SY_EEEEENSB_IJNSA_10UnderscoreES11_S11_EEEEENS7_6detail26Sm90ImplicitGemmTileTraitsINSA_20SM90_TMA_LOAD_IM2COLENSA_14ComposedLayoutINSA_7SwizzleILi2ELi4ELi3EEENSA_18smem_ptr_flag_bitsILi16EEENSW_INSB_IJNSB_IJNSC_ILi8EEES1C_EEENSB_IJSJ_SE_EEENSB_IJSE_NSC_ILi28EEEEEEEEENSB_IJNSB_IJSJ_NSC_ILi256EEEEEENSB_IJSE_SY_EEENSB_IJSY_NSC_ILi2048EEEEEEEEEEEEEvEENS15_INSA_23SM90_TMA_LOAD_MULTICASTES1P_vEEEENS_8epilogue10collective6detail29Sm90TmaWarpSpecializedAdapterINS1V_15DefaultEpilogueISM_NSB_IJNSB_IJllllEEESE_SY_EEES20_NS1U_6thread17LinearCombinationISM_Li1EffLNS21_9ScaleType4KindE0ELNS_15FloatRoundStyleE2ESM_EENS_4gemm15EpilogueDefaultEEEEEvvEEEEvNT_6ParamsE,@"STO_CUDA_ENTRY STV_DEFAULT"
_ZN7cutlass13device_kernelINS_4conv6kernel13ConvUniversalINS1_16ConvProblemShapeILNS1_8OperatorE0ELi3EEENS1_10collective14CollectiveConvINS1_46MainloopSm90TmaGmmaWarpSpecializedImplicitGemmILS5_0ELi28ELi3EN4cute5tupleIJNSA_1CILi2EEENSC_ILi1EEESE_EEENS1_36KernelImplicitTmaWarpSpecializedSm90ELi1EEENSB_IJNSC_ILi64EEESI_NSB_IJNSC_ILi32EEEEEEEEENS_10bfloat16_tESM_NSA_8TiledMMAINSA_8MMA_AtomIJNSA_4SM904GMMA27MMA_64x64x16_F32BF16BF16_SSILNSQ_5MajorE0ELSS_0ELNSQ_7ScaleInE1ELST_1EEEEEENSA_6LayoutINSB_IJSE_SE_SE_EEENSB_IJNSC_ILi0EEESY_SY_EEEEENSB_IJNSA_10UnderscoreES11_S11_EEEEENS7_6detail26Sm90ImplicitGemmTileTraitsINSA_20SM90_TMA_LOAD_IM2COLENSA_14ComposedLayoutINSA_7SwizzleILi2ELi4ELi3EEENSA_18smem_ptr_flag_bitsILi16EEENSW_INSB_IJNSB_IJNSC_ILi8EEES1C_EEENSB_IJSJ_SE_EEENSB_IJSE_NSC_ILi28EEEEEEEEENSB_IJNSB_IJSJ_NSC_ILi256EEEEEENSB_IJSE_SY_EEENSB_IJSY_NSC_ILi2048EEEEEEEEEEEEEvEENS15_INSA_23SM90_TMA_LOAD_MULTICASTES1P_vEEEENS_8epilogue10collective6detail29Sm90TmaWarpSpecializedAdapterINS1V_15DefaultEpilogueISM_NSB_IJNSB_IJllllEEESE_SY_EEES20_NS1U_6thread17LinearCombinationISM_Li1EffLNS21_9ScaleType4KindE0ELNS_15FloatRoundStyleE2ESM_EENS_4gemm15EpilogueDefaultEEEEEvvEEEEvNT_6ParamsE:
[----:B------:R-:W-:Y:S01]  /*0000*/  LDC R1, c[0x0][0x28] ;  /* 0x00000a00ff017b82 */ /* 0x000fe20000000800 */
[----:B------:R-:W0:Y:S01]  /*0010*/  S2R R8, SR_TID.X ;  /* 0x0000000000087919 */ /* 0x000e220000002100 */
[----:B------:R-:W-:Y:S01]  /*0020*/  ELECT P0, URZ, PT ;  /* 0x00000000003f782f */ /* 0x000fe20003800000 */
[----:B------:R-:W-:Y:S01]  /*0030*/  BSSY B0, `(.L_x_0) ;  /* 0x0000010000007945 */ /* 0x000fe20003800000 */
[----:B------:R-:W1:Y:S01]  /*0040*/  S2R R7, SR_CTAID.X ;  /* 0x0000000000077919 */ /* 0x000e620000002500 */
[--C-:B0-----:R-:W-:Y:S02]  /*0050*/  SHF.R.U32.HI R0, RZ, 0x5, R8.reuse ;  /* 0x00000005ff007819 */ /* 0x101fe40000011608 */
[----:B------:R-:W-:-:S03]  /*0060*/  SHF.R.U32.HI R11, RZ, 0x7, R8 ;  /* 0x00000007ff0b7819 */ /* 0x000fc60000011608 */
[----:B------:R-:W0:Y:S04]  /*0070*/  SHFL.IDX PT, R2, R0, RZ, 0x1f ;  /* 0x00001fff00027589 */ /* 0x000e2800000e0000 */
[----:B------:R-:W2:Y:S01]  /*0080*/  SHFL.IDX PT, R11, R11, RZ, 0x1f ;  /* 0x00001fff0b0b7589 */ /* 0x000ea200000e0000 */
[----:B0-----:R-:W-:-:S13]  /*0090*/  ISETP.NE.OR P0, PT, R2, RZ, !P0 ;  /* 0x000000ff0200720c */ /* 0x001fda0004705670 */
[----:B-12---:R-:W-:Y:S05]  /*00a0*/  @P0 BRA `(.L_x_1) ;  /* 0x0000000000200947 */ /* 0x006fea0003800000 */
[----:B------:R-:W-:Y:S02]  /*00b0*/  ULDC.64 UR4, c[0x0][0x198] ;  /* 0x0000660000047ab9 */ /* 0x000fe40000000a00 */
[----:B------:R-:W-:Y:S02]  /*00c0*/  UIADD3 UR6, UP0, UR4, 0xf0, URZ ;  /* 0x000000f004067890 */ /* 0x000fe4000ff1e03f */
[----:B------:R-:W-:Y:S02]  /*00d0*/  UIADD3 UR4, UP1, UR4, 0x270, URZ ;  /* 0x0000027004047890 */ /* 0x000fe4000ff3e03f */
[----:B------:R-:W-:Y:S02]  /*00e0*/  UIADD3.X UR7, URZ, UR5, URZ, UP0, !UPT ;  /* 0x000000053f077290 */ /* 0x000fe400087fe43f */
[----:B------:R-:W-:-:S07]  /*00f0*/  UIADD3.X UR5, URZ, UR5, URZ, UP1, !UPT ;  /* 0x000000053f057290 */ /* 0x000fce0008ffe43f */
[----:B------:R0:W-:Y:S02]  /*0100*/  UTMACCTL.PF [UR6] ;  /* 0x00000000060079b9 */ /* 0x0001e40008040000 */
[----:B------:R0:W-:Y:S02]  /*0110*/  UTMACCTL.PF [UR4] ;  /* 0x00000000040079b9 */ /* 0x0001e40008040000 */
[----:B0-----:R-:W-:Y:S01]  /*0120*/  NOP ;  /* 0x0000000000007918 */ /* 0x001fe20000000000 */
.L_x_1:
[----:B------:R-:W-:Y:S05]  /*0130*/  BSYNC B0 ;  /* 0x0000000000007941 */ /* 0x000fea0003800000 */
.L_x_0:
[----:B------:R-:W0:Y:S01]  /*0140*/  SHFL.IDX PT, R0, R0, RZ, 0x1f ;  /* 0x00001fff00007589 */ /* 0x000e2200000e0000 */
[----:B------:R-:W-:Y:S02]  /*0150*/  SHF.R.S32.HI R3, RZ, 0x1f, R8 ;  /* 0x0000001fff037819 */ /* 0x000fe40000011408 */
[----:B------:R-:W-:Y:S01]  /*0160*/  I2FP.F32.U32 R6, R7 ;  /* 0x0000000700067245 */ /* 0x000fe20000201000 */
[----:B------:R-:W1:Y:S01]  /*0170*/  S2R R10, SR_CTAID.Y ;  /* 0x00000000000a7919 */ /* 0x000e620000002600 */
[----:B------:R-:W-:-:S04]  /*0180*/  LEA.HI R3, R3, R8, RZ, 0x7 ;  /* 0x0000000803037211 */ /* 0x000fc800078f38ff */
[----:B------:R-:W-:-:S05]  /*0190*/  LOP3.LUT R3, R3, 0xffffff80, RZ, 0xc0, !PT ;  /* 0xffffff8003037812 */ /* 0x000fca00078ec0ff */
[----:B------:R-:W-:-:S05]  /*01a0*/  IMAD.IADD R9, R8, 0x1, -R3 ;  /* 0x0000000108097824 */ /* 0x000fca00078e0a03 */
[----:B------:R-:W-:-:S04]  /*01b0*/  SHF.R.S32.HI R4, RZ, 0x1f, R9 ;  /* 0x0000001fff047819 */ /* 0x000fc80000011409 */
[----:B------:R-:W-:Y:S02]  /*01c0*/  LEA.HI R4, R4, R9, RZ, 0x3 ;  /* 0x0000000904047211 */ /* 0x000fe400078f18ff */
[----:B0-----:R-:W-:Y:S02]  /*01d0*/  ISETP.NE.AND P0, PT, R0, RZ, PT ;  /* 0x000000ff0000720c */ /* 0x001fe40003f05270 */
[--C-:B------:R-:W-:Y:S02]  /*01e0*/  SHF.R.S32.HI R3, RZ, 0x3, R4.reuse ;  /* 0x00000003ff037819 */ /* 0x100fe40000011404 */
[----:B------:R-:W-:Y:S02]  /*01f0*/  SHF.R.S32.HI R4, RZ, 0x1f, R4 ;  /* 0x0000001fff047819 */ /* 0x000fe40000011404 */
[----:B------:R-:W-:-:S07]  /*0200*/  SHF.R.S32.HI R5, RZ, 0x1f, R0 ;  /* 0x0000001fff057819 */ /* 0x000fce0000011400 */
[----:B-1----:R-:W-:Y:S05]  /*0210*/  @P0 BRA `(.L_x_2) ;  /* 0x0000000400240947 */ /* 0x002fea0003800000 */
[----:B------:R-:W-:Y:S01]  /*0220*/  ELECT P0, URZ, PT ;  /* 0x00000000003f782f */ /* 0x000fe20003800000 */
[----:B------:R-:W-:-:S12]  /*0230*/  BSSY B0, `(.L_x_2) ;  /* 0x0000047000007945 */ /* 0x000fd80003800000 */
[----:B------:R-:W-:Y:S05]  /*0240*/  @!P0 BRA `(.L_x_3) ;  /* 0x0000000400148947 */ /* 0x000fea0003800000 */
[----:B------:R-:W0:Y:S01]  /*0250*/  S2UR UR8, SR_CgaCtaId ;  /* 0x00000000000879c3 */ /* 0x000e220000008800 */
[----:B------:R-:W-:Y:S01]  /*0260*/  UMOV UR4, 0x400 ;  /* 0x0000040000047882 */ /* 0x000fe20000000000 */
[----:B------:R-:W-:Y:S01]  /*0270*/  UMOV UR5, 0x1 ;  /* 0x0000000100057882 */ /* 0x000fe20000000000 */
[----:B------:R-:W-:Y:S02]  /*0280*/  UMOV UR6, 0x2 ;  /* 0x0000000200067882 */ /* 0x000fe40000000000 */
[----:B------:R-:W-:-:S04]  /*0290*/  UIADD3 UR6, -UR6, 0x100000, URZ ;  /* 0x0010000006067890 */ /* 0x000fc8000fffe13f */
[----:B------:R-:W-:Y:S02]  /*02a0*/  USHF.L.U32 UR7, UR6, 0xb, URZ ;  /* 0x0000000b06077899 */ /* 0x000fe4000800063f */
[----:B------:R-:W-:Y:S02]  /*02b0*/  USHF.L.U32 UR6, UR6, 0x1, URZ ;  /* 0x0000000106067899 */ /* 0x000fe4000800063f */
[----:B0-----:R-:W-:Y:S02]  /*02c0*/  ULEA UR8, UR8, UR4, 0x18 ;  /* 0x0000000408087291 */ /* 0x001fe4000f8ec03f */
[----:B------:R-:W-:-:S04]  /*02d0*/  UIADD3 UR4, -UR5, 0x100000, URZ ;  /* 0x0010000005047890 */ /* 0x000fc8000fffe13f */
[----:B------:R-:W-:Y:S02]  /*02e0*/  USHF.L.U32 UR5, UR4, 0xb, URZ ;  /* 0x0000000b04057899 */ /* 0x000fe4000800063f */
[----:B------:R-:W-:Y:S01]  /*02f0*/  USHF.L.U32 UR4, UR4, 0x1, URZ ;  /* 0x0000000104047899 */ /* 0x000fe2000800063f */
[----:B------:R-:W0:Y:S11]  /*0300*/  FENCE.VIEW.ASYNC.S ;  /* 0x00000000000073c6 */ /* 0x000e360000000000 */
[----:B0-----:R0:W1:Y:S01]  /*0310*/  SYNCS.EXCH.64 URZ, [UR8+0x38000], UR4 ;  /* 0x03800004083f75b2 */ /* 0x0010620008000100 */
[----:B------:R0:W2:Y:S01]  /*0320*/  SYNCS.EXCH.64 URZ, [UR8+0x380e0], UR6 ;  /* 0x0380e006083f75b2 */ /* 0x0000a20008000100 */
[----:B------:R0:W3:Y:S01]  /*0330*/  SYNCS.EXCH.64 URZ, [UR8+0x38008], UR4 ;  /* 0x03800804083f75b2 */ /* 0x0000e20008000100 */
[----:B------:R0:W4:Y:S01]  /*0340*/  SYNCS.EXCH.64 URZ, [UR8+0x380e8], UR6 ;  /* 0x0380e806083f75b2 */ /* 0x0001220008000100 */
[----:B------:R0:W0:Y:S01]  /*0350*/  SYNCS.EXCH.64 URZ, [UR8+0x38010], UR4 ;  /* 0x03801004083f75b2 */ /* 0x0000220008000100 */
        /* <DEDUP_REMOVED lines=51> */
[----:B-1234-:R-:W-:Y:S01]  /*0690*/  NOP ;  /* 0x0000000000007918 */ /* 0x01efe20000000000 */
.L_x_3:
[----:B0-----:R-:W-:Y:S05]  /*06a0*/  BSYNC B0 ;  /* 0x0000000000007941 */ /* 0x001fea0003800000 */
.L_x_2:
[----:B------:R-:W-:Y:S01]  /*06b0*/  ULDC UR4, c[0x0][0x150] ;  /* 0x0000540000047ab9 */ /* 0x000fe20000000800 */
[----:B------:R-:W-:Y:S01]  /*06c0*/  LEA.HI R4, R4, R3, RZ, 0x2 ;  /* 0x0000000304047211 */ /* 0x000fe200078f10ff */
[----:B------:R-:W-:Y:S01]  /*06d0*/  FMUL R6, R6, UR4 ;  /* 0x0000000406067c20 */ /* 0x000fe20008400000 */
[----:B------:R-:W-:Y:S01]  /*06e0*/  LEA.HI R5, R5, R0, RZ, 0x2 ;  /* 0x0000000005057211 */ /* 0x000fe200078f10ff */
[----:B------:R-:W-:Y:S01]  /*06f0*/  ULDC UR4, c[0x0][0x154] ;  /* 0x0000550000047ab9 */ /* 0x000fe20000000800 */
[----:B------:R-:W-:Y:S01]  /*0700*/  LOP3.LUT R4, R4, 0xfffffffc, RZ, 0xc0, !PT ;  /* 0xfffffffc04047812 */ /* 0x000fe200078ec0ff */
[----:B------:R-:W0:Y:S01]  /*0710*/  LDC R12, c[0x0][0x140] ;  /* 0x00005000ff0c7b82 */ /* 0x000e220000000800 */
[----:B------:R-:W-:Y:S01]  /*0720*/  LOP3.LUT R5, R5, 0x3ffffffc, RZ, 0xc0, !PT ;  /* 0x3ffffffc05057812 */ /* 0x000fe200078ec0ff */
[----:B------:R-:W1:Y:S01]  /*0730*/  F2I.U32.TRUNC.NTZ R6, R6 ;  /* 0x0000000600067305 */ /* 0x000e62000020f000 */
[----:B------:R-:W-:Y:S01]  /*0740*/  LOP3.LUT P0, RZ, R9, 0x7, RZ, 0xc0, !PT ;  /* 0x0000000709ff7812 */ /* 0x000fe2000780c0ff */
[----:B------:R-:W-:Y:S01]  /*0750*/  IMAD.IADD R4, R3, 0x1, -R4 ;  /* 0x0000000103047824 */ /* 0x000fe200078e0a04 */
[----:B------:R-:W-:Y:S01]  /*0760*/  I2FP.F32.U32 R3, R10 ;  /* 0x0000000a00037245 */ /* 0x000fe20000201000 */
[----:B------:R-:W-:Y:S01]  /*0770*/  IMAD.IADD R5, R0, 0x1, -R5 ;  /* 0x0000000100057824 */ /* 0x000fe200078e0a05 */
[----:B------:R-:W-:Y:S01]  /*0780*/  ISETP.NE.AND P3, PT, R11, 0x1, PT ;  /* 0x000000010b00780c */ /* 0x000fe20003f65270 */
[----:B------:R-:W-:Y:S01]  /*0790*/  NOP ;  /* 0x0000000000007918 */ /* 0x000fe20000000000 */
[----:B------:R-:W-:Y:S01]  /*07a0*/  NOP ;  /* 0x0000000000007918 */ /* 0x000fe20000000000 */
[----:B------:R-:W-:-:S02]  /*07b0*/  IMAD R5, R5, 0x4, R4 ;  /* 0x0000000405057824 */ /* 0x000fc400078e0204 */
[----:B------:R-:W-:Y:S01]  /*07c0*/  FMUL R4, R3, UR4 ;  /* 0x0000000403047c20 */ /* 0x000fe20008400000 */
[----:B------:R-:W-:Y:S02]  /*07d0*/  ULDC UR4, c[0x0][0x144] ;  /* 0x0000510000047ab9 */ /* 0x000fe40000000800 */
[----:B------:R-:W-:Y:S01]  /*07e0*/  LEA.HI R0, R5, R5, RZ, 0x1 ;  /* 0x0000000505007211 */ /* 0x000fe200078f08ff */
[----:B-1----:R-:W-:Y:S02]  /*07f0*/  IMAD.MOV R14, RZ, RZ, -R6 ;  /* 0x000000ffff0e7224 */ /* 0x002fe400078e0a06 */
[----:B------:R-:W1:Y:S01]  /*0800*/  F2I.U32.TRUNC.NTZ R4, R4 ;  /* 0x0000000400047305 */ /* 0x000e62000020f000 */
[----:B------:R-:W-:Y:S01]  /*0810*/  LOP3.LUT R0, R0, 0xfffffffe, RZ, 0xc0, !PT ;  /* 0xfffffffe00007812 */ /* 0x000fe200078ec0ff */
[----:B------:R-:W-:Y:S01]  /*0820*/  IMAD R3, R14, UR4, R7 ;  /* 0x000000040e037c24 */ /* 0x000fe2000f8e0207 */
[----:B------:R-:W-:-:S03]  /*0830*/  ULDC UR4, c[0x0][0x148] ;  /* 0x0000520000047ab9 */ /* 0x000fc60000000800 */
[----:B------:R-:W-:Y:S01]  /*0840*/  IMAD.IADD R0, R5, 0x1, -R0 ;  /* 0x0000000105007824 */ /* 0x000fe200078e0a00 */
[----:B0-----:R-:W-:-:S04]  /*0850*/  ISETP.EQ.U32.AND P1, PT, R12, 0x1, PT ;  /* 0x000000010c00780c */ /* 0x001fc80003f22070 */
[----:B------:R-:W-:Y:S01]  /*0860*/  ISETP.NE.AND P4, PT, R0, R3, PT ;  /* 0x000000030000720c */ /* 0x000fe20003f85270 */
[----:B------:R-:W-:Y:S01]  /*0870*/  IMAD.SHL.U32 R0, R5, 0x4, RZ ;  /* 0x0000000405007824 */ /* 0x000fe200078e00ff */
[----:B------:R-:W-:Y:S01]  /*0880*/  SHF.R.S32.HI R3, RZ, 0x1f, R2 ;  /* 0x0000001fff037819 */ /* 0x000fe20000011402 */
[----:B-1----:R-:W-:-:S03]  /*0890*/  IMAD.MOV R13, RZ, RZ, -R4 ;  /* 0x000000ffff0d7224 */ /* 0x002fc600078e0a04 */
[----:B------:R-:W-:Y:S01]  /*08a0*/  LEA.HI R3, R3, R2, RZ, 0x2 ;  /* 0x0000000203037211 */ /* 0x000fe200078f10ff */
[----:B------:R-:W-:Y:S01]  /*08b0*/  IMAD.MOV.U32 R4, RZ, RZ, 0x1 ;  /* 0x00000001ff047424 */ /* 0x000fe200078e00ff */
[----:B------:R-:W-:Y:S01]  /*08c0*/  LOP3.LUT R5, R5, 0xc, R0, 0x78, !PT ;  /* 0x0000000c05057812 */ /* 0x000fe200078e7800 */
[----:B------:R-:W-:Y:S01]  /*08d0*/  IMAD R13, R13, UR4, R10 ;  /* 0x000000040d0d7c24 */ /* 0x000fe2000f8e020a */
[----:B------:R-:W-:Y:S02]  /*08e0*/  LOP3.LUT R3, R3, 0xfffffffc, RZ, 0xc0, !PT ;  /* 0xfffffffc03037812 */ /* 0x000fe400078ec0ff */
[C---:B------:R-:W-:Y:S02]  /*08f0*/  ISETP.LT.U32.AND P0, PT, R5.reuse, 0x2, !P0 ;  /* 0x000000020500780c */ /* 0x040fe40004701070 */
[----:B------:R-:W-:Y:S01]  /*0900*/  @P4 LEA.HI R0, R5, R5, RZ, 0x1 ;  /* 0x0000000505004211 */ /* 0x000fe200078f08ff */
[----:B------:R-:W-:-:S03]  /*0910*/  IMAD.IADD R14, R2, 0x1, -R3 ;  /* 0x00000001020e7824 */ /* 0x000fc600078e0a03 */
[----:B------:R-:W-:Y:S02]  /*0920*/  @P4 SHF.R.S32.HI R0, RZ, 0x1, R0 ;  /* 0x00000001ff004819 */ /* 0x000fe40000011400 */
[----:B------:R-:W-:Y:S02]  /*0930*/  LOP3.LUT P2, RZ, R11, R14, RZ, 0xfc, !PT ;  /* 0x0000000e0bff7212 */ /* 0x000fe4000784fcff */
[----:B------:R-:W-:Y:S02]  /*0940*/  @P4 ISETP.NE.AND P5, PT, R0, R13, PT ;  /* 0x0000000d0000420c */ /* 0x000fe40003fa5270 */
[----:B------:R-:W-:Y:S02]  /*0950*/  SEL R3, RZ, 0x1, P2 ;  /* 0x00000001ff037807 */ /* 0x000fe40001000000 */
[----:B------:R-:W-:Y:S02]  /*0960*/  SEL R13, RZ, 0x1, !P0 ;  /* 0x00000001ff0d7807 */ /* 0x000fe40004000000 */
[----:B------:R-:W-:-:S02]  /*0970*/  @P4 SEL R4, RZ, 0x1, P5 ;  /* 0x00000001ff044807 */ /* 0x000fc40002800000 */
[----:B------:R-:W-:Y:S02]  /*0980*/  SEL R3, R3, 0x2, P3 ;  /* 0x0000000203037807 */ /* 0x000fe40001800000 */
[----:B------:R-:W-:Y:S01]  /*0990*/  LOP3.LUT R4, R4, R13, RZ, 0xc0, !PT ;  /* 0x0000000d04047212 */ /* 0x000fe200078ec0ff */
[----:B------:R-:W-:Y:S06]  /*09a0*/  @!P1 BRA `(.L_x_4) ;  /* 0x0000000000089947 */ /* 0x000fec0003800000 */
[----:B------:R-:W-:Y:S01]  /*09b0*/  UCGABAR_ARV ;  /* 0x00000000000079c7 */ /* 0x000fe20008000000 */
[----:B------:R-:W-:Y:S05]  /*09c0*/  BRA `(.L_x_5) ;  /* 0x0000000000047947 */ /* 0x000fea0003800000 */
.L_x_4:
[----:B------:R-:W-:Y:S01]  /*09d0*/  NOP ;  /* 0x0000000000007918 */ /* 0x000fe20000000000 */
.L_x_5:
[----:B------:R-:W-:Y:S01]  /*09e0*/  ULDC.64 UR4, c[0x0][0x618] ;  /* 0x0001860000047ab9 */ /* 0x000fe20000000a00 */
[----:B------:R-:W-:Y:S01]  /*09f0*/  ULDC.64 UR12, c[0x0][0x208] ;  /* 0x00008200000c7ab9 */ /* 0x000fe20000000a00 */
[----:B------:R-:W-:-:S04]  /*0a00*/  ISETP.NE.U32.AND P0, PT, RZ, UR4, PT ;  /* 0x00000004ff007c0c */ /* 0x000fc8000bf05070 */
[----:B------:R-:W-:-:S13]  /*0a10*/  ISETP.NE.AND.EX P0, PT, RZ, UR5, PT, P0 ;  /* 0x00000005ff007c0c */ /* 0x000fda000bf05300 */
[----:B------:R-:W-:Y:S05]  /*0a20*/  @!P0 BRA `(.L_x_6) ;  /* 0x00000000001c8947 */ /* 0x000fea0003800000 */
[----:B------:R-:W0:Y:S02]  /*0a30*/  LDC.64 R12, c[0x0][0x618] ;  /* 0x00018600ff0c7b82 */ /* 0x000e240000000a00 */
[----:B0-----:R-:W2:Y:S02]  /*0a40*/  LDG.E.64 R12, desc[UR12][R12.64] ;  /* 0x0000000c0c0c7981 */ /* 0x001ea4000c1e1b00 */
[----:B--2---:R-:W-:-:S04]  /*0a50*/  ISETP.NE.U32.AND P0, PT, R12, RZ, PT ;  /* 0x000000ff0c00720c */ /* 0x004fc80003f05070 */
[----:B------:R-:W-:-:S13]  /*0a60*/  ISETP.NE.AND.EX P0, PT, R13, RZ, PT, P0 ;  /* 0x000000ff0d00720c */ /* 0x000fda0003f05300 */
[----:B------:R-:W-:Y:S05]  /*0a70*/  @!P0 BRA `(.L_x_6) ;  /* 0x0000000000088947 */ /* 0x000fea0003800000 */
[----:B------:R0:W5:Y:S01]  /*0a80*/  LD.E R0, desc[UR12][R12.64] ;  /* 0x0000000c0c007980 */ /* 0x000162000c101900 */
[----:B------:R-:W-:Y:S05]  /*0a90*/  BRA `(.L_x_7) ;  /* 0x0000000000207947 */ /* 0x000fea0003800000 */
.L_x_6:
[----:B------:R-:W-:Y:S02]  /*0aa0*/  ULDC.64 UR4, c[0x0][0x608] ;  /* 0x0001820000047ab9 */ /* 0x000fe40000000a00 */
[----:B------:R-:W-:-:S04]  /*0ab0*/  ISETP.NE.U32.AND P0, PT, RZ, UR4, PT ;  /* 0x00000004ff007c0c */ /* 0x000fc8000bf05070 */
[----:B------:R-:W-:-:S13]  /*0ac0*/  ISETP.NE.AND.EX P0, PT, RZ, UR5, PT, P0 ;  /* 0x00000005ff007c0c */ /* 0x000fda000bf05300 */
[----:B------:R-:W-:Y:S05]  /*0ad0*/  @!P0 BRA `(.L_x_8) ;  /* 0x00000000000c8947 */ /* 0x000fea0003800000 */
[----:B------:R-:W0:Y:S02]  /*0ae0*/  LDC.64 R12, c[0x0][0x608] ;  /* 0x00018200ff0c7b82 */ /* 0x000e240000000a00 */
[----:B0-----:R1:W5:Y:S01]  /*0af0*/  LDG.E R0, desc[UR12][R12.64] ;  /* 0x0000000c0c007981 */ /* 0x001362000c1e1900 */
[----:B------:R-:W-:Y:S05]  /*0b00*/  BRA `(.L_x_7) ;  /* 0x0000000000047947 */ /* 0x000fea0003800000 */
.L_x_8:
[----:B------:R-:W2:Y:S02]  /*0b10*/  LDC R0, c[0x0][0x600] ;  /* 0x00018000ff007b82 */ /* 0x000ea40000000800 */
.L_x_7:
[----:B------:R-:W-:Y:S02]  /*0b20*/  ULDC.64 UR4, c[0x0][0x620] ;  /* 0x0001880000047ab9 */ /* 0x000fe40000000a00 */
[----:B------:R-:W-:-:S04]  /*0b30*/  ISETP.NE.U32.AND P0, PT, RZ, UR4, PT ;  /* 0x00000004ff007c0c */ /* 0x000fc8000bf05070 */
[----:B------:R-:W-:-:S13]  /*0b40*/  ISETP.NE.AND.EX P0, PT, RZ, UR5, PT, P0 ;  /* 0x00000005ff007c0c */ /* 0x000fda000bf05300 */
[----:B------:R-:W-:Y:S05]  /*0b50*/  @!P0 BRA `(.L_x_9) ;  /* 0x00000000001c8947 */ /* 0x000fea0003800000 */
[----:B01----:R-:W0:Y:S02]  /*0b60*/  LDC.64 R12, c[0x0][0x620] ;  /* 0x00018800ff0c7b82 */ /* 0x003e240000000a00 */
[----:B0-----:R-:W3:Y:S02]  /*0b70*/  LDG.E.64 R12, desc[UR12][R12.64] ;  /* 0x0000000c0c0c7981 */ /* 0x001ee4000c1e1b00 */
[----:B---3--:R-:W-:-:S04]  /*0b80*/  ISETP.NE.U32.AND P0, PT, R12, RZ, PT ;  /* 0x000000ff0c00720c */ /* 0x008fc80003f05070 */
[----:B------:R-:W-:-:S13]  /*0b90*/  ISETP.NE.AND.EX P0, PT, R13, RZ, PT, P0 ;  /* 0x000000ff0d00720c */ /* 0x000fda0003f05300 */
[----:B------:R-:W-:Y:S05]  /*0ba0*/  @!P0 BRA `(.L_x_9) ;  /* 0x0000000000088947 */ /* 0x000fea0003800000 */
[----:B------:R0:W5:Y:S01]  /*0bb0*/  LD.E R2, desc[UR12][R12.64] ;  /* 0x0000000c0c027980 */ /* 0x000162000c101900 */
[----:B------:R-:W-:Y:S05]  /*0bc0*/  BRA `(.L_x_10) ;  /* 0x0000000000207947 */ /* 0x000fea0003800000 */
.L_x_9:
[----:B------:R-:W-:Y:S02]  /*0bd0*/  ULDC.64 UR4, c[0x0][0x610] ;  /* 0x0001840000047ab9 */ /* 0x000fe40000000a00 */
[----:B------:R-:W-:-:S04]  /*0be0*/  ISETP.NE.U32.AND P0, PT, RZ, UR4, PT ;  /* 0x00000004ff007c0c */ /* 0x000fc8000bf05070 */
[----:B------:R-:W-:-:S13]  /*0bf0*/  ISETP.NE.AND.EX P0, PT, RZ, UR5, PT, P0 ;  /* 0x00000005ff007c0c */ /* 0x000fda000bf05300 */
[----:B------:R-:W-:Y:S05]  /*0c00*/  @!P0 BRA `(.L_x_11) ;  /* 0x00000000000c8947 */ /* 0x000fea0003800000 */
[----:B01----:R-:W0:Y:S02]  /*0c10*/  LDC.64 R12, c[0x0][0x610] ;  /* 0x00018400ff0c7b82 */ /* 0x003e240000000a00 */
[----:B0-----:R1:W5:Y:S01]  /*0c20*/  LDG.E R2, desc[UR12][R12.64] ;  /* 0x0000000c0c027981 */ /* 0x001362000c1e1900 */
[----:B------:R-:W-:Y:S05]  /*0c30*/  BRA `(.L_x_10) ;  /* 0x0000000000047947 */ /* 0x000fea0003800000 */
.L_x_11:
[----:B------:R-:W3:Y:S02]  /*0c40*/  LDC R2, c[0x0][0x604] ;  /* 0x00018100ff027b82 */ /* 0x000ee40000000800 */
.L_x_10:
[----:B------:R-:W4:Y:S01]  /*0c50*/  LDC R6, c[0x0][0x3e8] ;  /* 0x0000fa00ff067b82 */ /* 0x000f220000000800 */
[----:B------:R-:W-:Y:S01]  /*0c60*/  ULDC UR4, c[0x0][0x3dc] ;  /* 0x0000f70000047ab9 */ /* 0x000fe20000000800 */
[----:B------:R-:W-:Y:S01]  /*0c70*/  ULDC.64 UR6, c[0x0][0x3e0] ;  /* 0x0000f80000067ab9 */ /* 0x000fe20000000a00 */
[----:B------:R-:W-:Y:S02]  /*0c80*/  UIADD3 UR4, UR4, 0x1f, URZ ;  /* 0x0000001f04047890 */ /* 0x000fe4000fffe03f */
[----:B------:R-:W-:Y:S02]  /*0c90*/  UIMAD UR6, UR7, UR6, URZ ;  /* 0x00000006070672a4 */ /* 0x000fe4000f8e023f */
[----:B------:R-:W-:-:S04]  /*0ca0*/  USHF.R.S32.HI UR5, URZ, 0x1f, UR4 ;  /* 0x0000001f3f057899 */ /* 0x000fc80008011404 */
[----:B------:R-:W-:-:S04]  /*0cb0*/  ULEA.HI UR5, UR5, UR4, URZ, 0x5 ;  /* 0x0000000405057291 */ /* 0x000fc8000f8f283f */
[----:B------:R-:W-:Y:S01]  /*0cc0*/  USHF.R.S32.HI UR15, URZ, 0x5, UR5 ;  /* 0x000000053f0f7899 */ /* 0x000fe20008011405 */
[----:B----4-:R-:W-:-:S05]  /*0cd0*/  IMAD R6, R6, UR6, RZ ;  /* 0x0000000606067c24 */ /* 0x010fca000f8e02ff */
[----:B------:R-:W-:Y:S01]  /*0ce0*/  IMAD R6, R6, UR15, RZ ;  /* 0x0000000f06067c24 */ /* 0x000fe2000f8e02ff */
[----:B------:R-:W-:Y:S06]  /*0cf0*/  @!P1 BRA `(.L_x_12) ;  /* 0x00000000000c9947 */ /* 0x000fec0003800000 */
[----:B------:R-:W-:Y:S01]  /*0d00*/  UCGABAR_WAIT ;  /* 0x0000000000007dc7 */ /* 0x000fe20008000000 */
[----:B------:R-:W-:Y:S01]  /*0d10*/  CCTL.IVALL ;  /* 0x00000000ff00798f */ /* 0x000fe20002000000 */
[----:B------:R-:W-:Y:S05]  /*0d20*/  BRA `(.L_x_13) ;  /* 0x0000000000047947 */ /* 0x000fea0003800000 */
.L_x_12:
[----:B------:R-:W-:Y:S06]  /*0d30*/  BAR.SYNC.DEFER_BLOCKING 0x0 ;  /* 0x0000000000007b1d */ /* 0x000fec0000010000 */
.L_x_13:
[----:B------:R-:W-:-:S13]  /*0d40*/  ISETP.NE.AND P0, PT, R11, RZ, PT ;  /* 0x000000ff0b00720c */ /* 0x000fda0003f05270 */
[----:B------:R-:W-:Y:S05]  /*0d50*/  @!P0 BRA `(.L_x_14) ;  /* 0x0000002c00a08947 */ /* 0x000fea0003800000 */
[----:B------:R-:W-:-:S13]  /*0d60*/  ISETP.NE.AND P0, PT, R11, 0x1, PT ;  /* 0x000000010b00780c */ /* 0x000fda0003f05270 */
[----:B------:R-:W-:Y:S05]  /*0d70*/  @P0 EXIT ;  /* 0x000000000000094d */ /* 0x000fea0003800000 */
[----:B------:R-:W-:Y:S01]  /*0d80*/  ISETP.GE.AND P0, PT, R6, 0x1, PT ;  /* 0x000000010600780c */ /* 0x000fe20003f06270 */
[----:B------:R-:W-:Y:S01]  /*0d90*/  UMOV UR4, URZ ;  /* 0x0000003f00047c82 */ /* 0x000fe20008000000 */
[----:B------:R-:W-:Y:S02]  /*0da0*/  CS2R R54, SRZ ;  /* 0x0000000000367805 */ /* 0x000fe4000001ff00 */
[----:B------:R-:W-:Y:S02]  /*0db0*/  CS2R R24, SRZ ;  /* 0x0000000000187805 */ /* 0x000fe4000001ff00 */
[----:B------:R-:W-:Y:S02]  /*0dc0*/  CS2R R26, SRZ ;  /* 0x00000000001a7805 */ /* 0x000fe4000001ff00 */
[----:B------:R-:W-:Y:S02]  /*0dd0*/  CS2R R28, SRZ ;  /* 0x00000000001c7805 */ /* 0x000fe4000001ff00 */
[----:B------:R-:W-:-:S02]  /*0de0*/  CS2R R30, SRZ ;  /* 0x00000000001e7805 */ /* 0x000fc4000001ff00 */
[----:B------:R-:W-:Y:S02]  /*0df0*/  CS2R R32, SRZ ;  /* 0x0000000000207805 */ /* 0x000fe4000001ff00 */
        /* <DEDUP_REMOVED lines=9> */
[----:B------:R-:W-:Y:S01]  /*0e90*/  CS2R R52, SRZ ;  /* 0x0000000000347805 */ /* 0x000fe2000001ff00 */
[----:B------:R-:W-:Y:S06]  /*0ea0*/  @!P0 BRA `(.L_x_15) ;  /* 0x0000000000788947 */ /* 0x000fec0003800000 */
[----:B------:R-:W-:-:S04]  /*0eb0*/  LOP3.LUT R7, R3, 0x1, RZ, 0xfc, !PT ;  /* 0x0000000103077812 */ /* 0x000fc800078efcff */
[----:B------:R-:W-:-:S13]  /*0ec0*/  ISETP.NE.AND P0, PT, R7, 0x3, PT ;  /* 0x000000030700780c */ /* 0x000fda0003f05270 */
[----:B------:R-:W-:Y:S05]  /*0ed0*/  @!P0 BRA `(.L_x_16) ;  /* 0x0000000000048947 */ /* 0x000fea0003800000 */
[----:B------:R-:W-:Y:S01]  /*0ee0*/  BPT.TRAP 0x1 ;  /* 0x000000040000795c */ /* 0x000fe20000300000 */
.L_x_16:
[----:B------:R-:W4:Y:S01]  /*0ef0*/  S2UR UR5, SR_CgaCtaId ;  /* 0x00000000000579c3 */ /* 0x000f220000008800 */
[----:B------:R-:W-:Y:S01]  /*0f00*/  SHF.L.U32 R7, RZ, 0x1f, RZ ;  /* 0x0000001fff077819 */ /* 0x000fe200000006ff */
[----:B------:R-:W-:Y:S02]  /*0f10*/  UMOV UR4, 0x400 ;  /* 0x0000040000047882 */ /* 0x000fe40000000000 */
[----:B----4-:R-:W-:-:S12]  /*0f20*/  ULEA UR4, UR5, UR4, 0x18 ;  /* 0x0000000405047291 */ /* 0x010fd8000f8ec03f */
.L_x_17:
[----:B----4-:R-:W-:-:S04]  /*0f30*/  IMAD.U32 R8, RZ, RZ, UR4 ;  /* 0x00000004ff087e24 */ /* 0x010fc8000f8e00ff */
[----:B------:R4:W0:Y:S03]  /*0f40*/  SYNCS.PHASECHK.TRANS64.TRYWAIT P0, [R8+URZ+0x38000], R7 ;  /* 0x03800007080075a7 */ /* 0x000826000800017f */
[----:B0-----:R-:W-:Y:S05]  /*0f50*/  @!P0 NANOSLEEP.SYNCS 0x989680 ;  /* 0x009896800000895d */ /* 0x001fea0003900000 */
[----:B------:R-:W0:Y:S02]  /*0f60*/  @!P0 SYNCS.PHASECHK.TRANS64 P0, [R8+URZ+0x38000], R7 ;  /* 0x03800007080085a7 */ /* 0x000e24000800007f */
[----:B0-----:R-:W-:Y:S05]  /*0f70*/  @!P0 BRA `(.L_x_17) ;  /* 0xfffffffc00ec8947 */ /* 0x001fea000383ffff */
[----:B------:R-:W-:Y:S01]  /*0f80*/  UIADD3 UR5, UR4, 0x1c000, URZ ;  /* 0x0001c00004057890 */ /* 0x000fe2000fffe03f */
[----:B------:R-:W-:Y:S01]  /*0f90*/  WARPGROUP.ARRIVE ;  /* 0x00000000000079c5 */ /* 0x000fe20000000000 */
[----:B------:R-:W-:Y:S02]  /*0fa0*/  USHF.R.U32.HI UR4, URZ, 0x4, UR4 ;  /* 0x000000043f047899 */ /* 0x000fe40008011604 */
[----:B------:R-:W-:Y:S02]  /*0fb0*/  USHF.R.U32.HI UR5, URZ, 0x4, UR5 ;  /* 0x000000043f057899 */ /* 0x000fe40008011605 */
[----:B------:R-:W-:Y:S02]  /*0fc0*/  ULOP3.LUT UR4, UR4, 0x3fff, URZ, 0xc0, !UPT ;  /* 0x00003fff04047892 */ /* 0x000fe4000f8ec03f */
[----:B------:R-:W-:Y:S02]  /*0fd0*/  ULOP3.LUT UR5, UR5, 0x3fff, URZ, 0xc0, !UPT ;  /* 0x00003fff05057892 */ /* 0x000fe4000f8ec03f */
[----:B------:R-:W-:-:S02]  /*0fe0*/  ULOP3.LUT UR4, UR4, 0x10000, URZ, 0xfc, !UPT ;  /* 0x0001000004047892 */ /* 0x000fc4000f8efc3f */
[----:B------:R-:W-:Y:S01]  /*0ff0*/  ULOP3.LUT UR6, UR5, 0x10000, URZ, 0xfc, !UPT ;  /* 0x0001000005067892 */ /* 0x000fe2000f8efc3f */
[----:B------:R-:W-:Y:S02]  /*1000*/  UMOV UR7, 0x80000020 ;  /* 0x8000002000077882 */ /* 0x000fe40000000000 */
[----:B------:R-:W-:-:S06]  /*1010*/  UMOV UR5, 0x80000020 ;  /* 0x8000002000057882 */ /* 0x000fcc0000000000 */
[----:B------:R-:W-:Y:S01]  /*1020*/  HGMMA.64x64x16.F32.BF16 R24, gdesc[UR4], RZ, !UPT ;  /* 0x00e00000041879f0 */ /* 0x000fe2000c7018ff */
[----:B------:R-:W-:Y:S02]  /*1030*/  UIADD3 UR4, UR4, 0x2, URZ ;  /* 0x0000000204047890 */ /* 0x000fe4000fffe03f */
[----:B------:R-:W-:Y:S01]  /*1040*/  UIADD3 UR6, UR6, 0x2, URZ ;  /* 0x0000000206067890 */ /* 0x000fe2000fffe03f */
[----:B------:R-:W-:Y:S01]  /*1050*/  UMOV UR5, 0x80000020 ;  /* 0x8000002000057882 */ /* 0x000fe20000000000 */
[----:B------:R-:W-:-:S07]  /*1060*/  UMOV UR7, 0x80000020 ;  /* 0x8000002000077882 */ /* 0x000fce0000000000 */
[----:B------:R-:W-:Y:S01]  /*1070*/  HGMMA.64x64x16.F32.BF16 R24, gdesc[UR4], R24, gsb0 ;  /* 0x00e00000041879f0 */ /* 0x000fe20008001818 */
[----:B------:R-:W-:-:S05]  /*1080*/  UMOV UR4, 0x1 ;  /* 0x0000000100047882 */ /* 0x000fca0000000000 */
.L_x_15:
[----:B----4-:R-:W-:-:S05]  /*1090*/  VIMNMX R7, R6, 0x1, PT ;  /* 0x0000000106077848 */ /* 0x010fca0003fe0100 */
[----:B------:R-:W-:-:S05]  /*10a0*/  IMAD.IADD R7, R6, 0x1, -R7 ;  /* 0x0000000106077824 */ /* 0x000fca00078e0a07 */
[----:B------:R-:W-:-:S13]  /*10b0*/  ISETP.GE.AND P0, PT, R7, 0x1, PT ;  /* 0x000000010700780c */ /* 0x000fda0003f06270 */
[----:B------:R-:W-:Y:S05]  /*10c0*/  @!P0 BRA `(.L_x_18) ;  /* 0x0000000000f48947 */ /* 0x000fea0003800000 */
[----:B------:R-:W4:Y:S01]  /*10d0*/  S2UR UR6, SR_CgaCtaId ;  /* 0x00000000000679c3 */ /* 0x000f220000008800 */
[----:B------:R-:W-:Y:S01]  /*10e0*/  UMOV UR5, 0x400 ;  /* 0x0000040000057882 */ /* 0x000fe20000000000 */
[----:B------:R-:W-:Y:S01]  /*10f0*/  LOP3.LUT R8, RZ, R6, RZ, 0x33, !PT ;  /* 0x00000006ff087212 */ /* 0x000fe200078e33ff */
[----:B01----:R-:W-:Y:S01]  /*1100*/  IMAD.MOV.U32 R12, RZ, RZ, RZ ;  /* 0x000000ffff0c7224 */ /* 0x003fe200078e00ff */
[----:B------:R-:W-:Y:S01]  /*1110*/  LOP3.LUT R13, R3, 0x1, RZ, 0xfc, !PT ;  /* 0x00000001030d7812 */ /* 0x000fe200078efcff */
[----:B------:R-:W-:Y:S01]  /*1120*/  UISETP.NE.U32.AND UP0, UPT, UR4, URZ, UPT ;  /* 0x0000003f0400728c */ /* 0x000fe2000bf05070 */
[----:B------:R-:W-:Y:S01]  /*1130*/  VIMNMX R9, R8, -0x2, !PT ;  /* 0xfffffffe08097848 */ /* 0x000fe20007fe0100 */
[----:B------:R-:W-:-:S03]  /*1140*/  IMAD.MOV.U32 R8, RZ, RZ, RZ ;  /* 0x000000ffff087224 */ /* 0x000fc600078e00ff */
[----:B------:R-:W-:Y:S01]  /*1150*/  IADD3 R9, R9, 0x2, R6 ;  /* 0x0000000209097810 */ /* 0x000fe20007ffe006 */
[----:B----4-:R-:W-:-:S04]  /*1160*/  ULEA UR5, UR6, UR5, 0x18 ;  /* 0x0000000506057291 */ /* 0x010fc8000f8ec03f */
[----:B------:R-:W-:Y:S02]  /*1170*/  UIADD3 UR6, UR5, 0x1c000, URZ ;  /* 0x0001c00005067890 */ /* 0x000fe4000fffe03f */
[----:B------:R-:W-:Y:S02]  /*1180*/  USHF.R.U32.HI UR7, URZ, 0x4, UR5 ;  /* 0x000000043f077899 */ /* 0x000fe40008011605 */
[----:B------:R-:W-:Y:S02]  /*1190*/  USHF.R.U32.HI UR6, URZ, 0x4, UR6 ;  /* 0x000000043f067899 */ /* 0x000fe40008011606 */
[----:B------:R-:W-:Y:S02]  /*11a0*/  ULOP3.LUT UR7, UR7, 0x3fff, URZ, 0xc0, !UPT ;  /* 0x00003fff07077892 */ /* 0x000fe4000f8ec03f */
[----:B------:R-:W-:Y:S02]  /*11b0*/  ULOP3.LUT UR6, UR6, 0x3fff, URZ, 0xc0, !UPT ;  /* 0x00003fff06067892 */ /* 0x000fe4000f8ec03f */
[----:B------:R-:W-:-:S02]  /*11c0*/  ULOP3.LUT UR7, UR7, 0x10000, URZ, 0xfc, !UPT ;  /* 0x0001000007077892 */ /* 0x000fc4000f8efc3f */
[----:B------:R-:W-:-:S12]  /*11d0*/  ULOP3.LUT UR6, UR6, 0x10000, URZ, 0xfc, !UPT ;  /* 0x0001000006067892 */ /* 0x000fd8000f8efc3f */
.L_x_23:
[----:B------:R-:W-:-:S13]  /*11e0*/  ISETP.NE.AND P1, PT, R13, 0x3, PT ;  /* 0x000000030d00780c */ /* 0x000fda0003f25270 */
[----:B------:R-:W-:Y:S05]  /*11f0*/  @!P1 BRA `(.L_x_19) ;  /* 0x0000000000049947 */ /* 0x000fea0003800000 */
[----:B------:R-:W-:Y:S01]  /*1200*/  BPT.TRAP 0x1 ;  /* 0x000000040000795c */ /* 0x000fe20000300000 */
.L_x_19:
[----:B------:R-:W-:Y:S01]  /*1210*/  SHF.L.U32 R10, R12, 0x1f, RZ ;  /* 0x0000001f0c0a7819 */ /* 0x000fe200000006ff */
[----:B------:R-:W-:-:S12]  /*1220*/  ULEA UR8, UR4, UR5, 0x3 ;  /* 0x0000000504087291 */ /* 0x000fd8000f8e183f */
.L_x_20:
[----:B0-----:R-:W-:-:S04]  /*1230*/  IMAD.U32 R11, RZ, RZ, UR8 ;  /* 0x00000008ff0b7e24 */ /* 0x001fc8000f8e00ff */
[----:B------:R0:W1:Y:S03]  /*1240*/  SYNCS.PHASECHK.TRANS64.TRYWAIT P0, [R11+URZ+0x38000], R10 ;  /* 0x0380000a0b0075a7 */ /* 0x000066000800017f */
[----:B-1----:R-:W-:Y:S05]  /*1250*/  @!P0 NANOSLEEP.SYNCS 0x989680 ;  /* 0x009896800000895d */ /* 0x002fea0003900000 */
[----:B------:R-:W1:Y:S02]  /*1260*/  @!P0 SYNCS.PHASECHK.TRANS64 P0, [R11+URZ+0x38000], R10 ;  /* 0x0380000a0b0085a7 */ /* 0x000e64000800007f */
[----:B-1----:R-:W-:Y:S05]  /*1270*/  @!P0 BRA `(.L_x_20) ;  /* 0xfffffffc00ec8947 */ /* 0x002fea000383ffff */
[----:B------:R-:W-:Y:S01]  /*1280*/  ULEA UR8, UR4, UR7, 0x8 ;  /* 0x0000000704087291 */ /* 0x000fe2000f8e403f */
[----:B------:R-:W-:Y:S01]  /*1290*/  WARPGROUP.ARRIVE ;  /* 0x00000000000079c5 */ /* 0x000fe20000000000 */
[----:B------:R-:W-:Y:S01]  /*12a0*/  ULEA UR10, UR4, UR6, 0x8 ;  /* 0x00000006040a7291 */ /* 0x000fe2000f8e403f */
[----:B------:R-:W-:Y:S01]  /*12b0*/  UMOV UR9, 0x80000020 ;  /* 0x8000002000097882 */ /* 0x000fe20000000000 */
[----:B------:R-:W-:-:S07]  /*12c0*/  UMOV UR11, 0x80000020 ;  /* 0x80000020000b7882 */ /* 0x000fce0000000000 */
[----:B------:R-:W-:Y:S01]  /*12d0*/  HGMMA.64x64x16.F32.BF16 R24, gdesc[UR8], R24, UP0 ;  /* 0x00e00000081879f0 */ /* 0x000fe2000bf01818 */
[----:B------:R-:W-:Y:S02]  /*12e0*/  UIADD3 UR8, UR8, 0x2, URZ ;  /* 0x0000000208087890 */ /* 0x000fe4000fffe03f */
[----:B------:R-:W-:Y:S01]  /*12f0*/  UIADD3 UR10, UR10, 0x2, URZ ;  /* 0x000000020a0a7890 */ /* 0x000fe2000fffe03f */
[----:B------:R-:W-:Y:S01]  /*1300*/  UMOV UR9, 0x80000020 ;  /* 0x8000002000097882 */ /* 0x000fe20000000000 */
[----:B------:R-:W-:-:S07]  /*1310*/  UMOV UR11, 0x80000020 ;  /* 0x80000020000b7882 */ /* 0x000fce0000000000 */
[----:B------:R-:W-:Y:S03]  /*1320*/  HGMMA.64x64x16.F32.BF16 R24, gdesc[UR8], R24, gsb0 ;  /* 0x00e00000081879f0 */ /* 0x000fe60008001818 */
[----:B------:R-:W-:Y:S02]  /*1330*/  WARPGROUP.DEPBAR.LE gsb0, 0x1 ;  /* 0x00008000000079c5 */ /* 0x000fe40000010100 */
[----:B------:R-:W-:Y:S05]  /*1340*/  @!P1 BRA `(.L_x_21) ;  /* 0x0000000000049947 */ /* 0x000fea0003800000 */
[----:B------:R-:W-:Y:S01]  /*1350*/  BPT.TRAP 0x1 ;  /* 0x000000040000795c */ /* 0x000fe20000300000 */
.L_x_21:
[----:B------:R-:W-:-:S13]  /*1360*/  ISETP.NE.AND P0, PT, R4, RZ, PT ;  /* 0x000000ff0400720c */ /* 0x000fda0003f05270 */
[----:B0-----:R-:W-:-:S05]  /*1370*/  @P0 LEA R10, R8, UR5, 0x3 ;  /* 0x00000005080a0c11 */ /* 0x001fca000f8e18ff */
[----:B------:R-:W-:-:S05]  /*1380*/  @P0 VIADD R10, R10, 0x380e0 ;  /* 0x000380e00a0a0836 */ /* 0x000fca0000000000 */
[----:B------:R-:W-:-:S04]  /*1390*/  @P0 PRMT R10, R5, 0x654, R10 ;  /* 0x00000654050a0816 */ /* 0x000fc8000000000a */
[----:B------:R0:W-:Y:S01]  /*13a0*/  @P0 SYNCS.ARRIVE.TRANS64.RED.A1T0 RZ, [R10+URZ], RZ ;  /* 0x000000ff0aff09a7 */ /* 0x0001e2000810043f */
[----:B------:R-:W-:-:S13]  /*13b0*/  ISETP.GT.U32.AND P0, PT, R3, 0x1, PT ;  /* 0x000000010300780c */ /* 0x000fda0003f04070 */
[----:B0-----:R-:W-:Y:S05]  /*13c0*/  @P0 BRA `(.L_x_22) ;  /* 0x0000000000040947 */ /* 0x001fea0003800000 */
[----:B------:R-:W-:Y:S01]  /*13d0*/  BPT.TRAP 0x1 ;  /* 0x000000040000795c */ /* 0x000fe20000300000 */
.L_x_22:
[----:B------:R-:W-:Y:S01]  /*13e0*/  VIADD R9, R9, 0xffffffff ;  /* 0xffffffff09097836 */ /* 0x000fe20000000000 */
[----:B------:R-:W-:Y:S01]  /*13f0*/  UIADD3 UR4, UR4, 0x1, URZ ;  /* 0x0000000104047890 */ /* 0x000fe2000fffe03f */
[----:B------:R-:W-:-:S03]  /*1400*/  VIADD R8, R8, 0x1 ;  /* 0x0000000108087836 */ /* 0x000fc60000000000 */
[----:B------:R-:W-:Y:S01]  /*1410*/  ISETP.GT.AND P1, PT, R9, 0x1, PT ;  /* 0x000000010900780c */ /* 0x000fe20003f24270 */
[----:B------:R-:W-:Y:S01]  /*1420*/  UISETP.NE.AND UP0, UPT, UR4, 0x1c, UPT ;  /* 0x0000001c0400788c */ /* 0x000fe2000bf05270 */
[----:B------:R-:W-:-:S03]  /*1430*/  ISETP.NE.AND P0, PT, R8, 0x1c, PT ;  /* 0x0000001c0800780c */ /* 0x000fc60003f05270 */
[----:B------:R-:W-:Y:S01]  /*1440*/  USEL UR8, URZ, 0x1, UP0 ;  /* 0x000000013f087887 */ /* 0x000fe20008000000 */
[----:B------:R-:W-:Y:S01]  /*1450*/  SEL R8, R8, RZ, P0 ;  /* 0x000000ff08087207 */ /* 0x000fe20000000000 */
[----:B------:R-:W-:Y:S02]  /*1460*/  USEL UR4, UR4, URZ, UP0 ;  /* 0x0000003f04047287 */ /* 0x000fe40008000000 */
[----:B------:R-:W-:Y:S02]  /*1470*/  UPLOP3.LUT UP0, UPT, UPT, UPT, UPT, 0x80, 0x0 ;  /* 0x000000000000789c */ /* 0x000fe40003f0f070 */
[----:B------:R-:W-:Y:S02]  /*1480*/  LOP3.LUT R12, R12, UR8, RZ, 0x3c, !PT ;  /* 0x000000080c0c7c12 */ /* 0x000fe4000f8e3cff */
[----:B------:R-:W-:Y:S07]  /*1490*/  @P1 BRA `(.L_x_23) ;  /* 0xfffffffc00501947 */ /* 0x000fee000383ffff */
.L_x_18:
[----:B------:R-:W-:Y:S01]  /*14a0*/  ISETP.GE.AND P0, PT, R6, 0x1, PT ;  /* 0x000000010600780c */ /* 0x000fe20003f06270 */
[----:B------:R-:W-:-:S12]  /*14b0*/  WARPGROUP.DEPBAR.LE gsb0, 0x0 ;  /* 0x00008000000079c5 */ /* 0x000fd80000010000 */
[----:B------:R-:W-:Y:S05]  /*14c0*/  @!P0 BRA `(.L_x_24) ;  /* 0x0000000000548947 */ /* 0x000fea0003800000 */
[----:B------:R-:W-:-:S04]  /*14d0*/  LOP3.LUT R6, R3, 0x1, RZ, 0xfc, !PT ;  /* 0x0000000103067812 */ /* 0x000fc800078efcff */
[----:B------:R-:W-:-:S13]  /*14e0*/  ISETP.NE.AND P0, PT, R6, 0x3, PT ;  /* 0x000000030600780c */ /* 0x000fda0003f05270 */
[----:B------:R-:W-:Y:S05]  /*14f0*/  @!P0 BRA `(.L_x_25) ;  /* 0x0000000000048947 */ /* 0x000fea0003800000 */
[----:B------:R-:W-:Y:S01]  /*1500*/  BPT.TRAP 0x1 ;  /* 0x000000040000795c */ /* 0x000fe20000300000 */
.L_x_25:
[----:B------:R-:W-:Y:S01]  /*1510*/  ISETP.NE.AND P0, PT, R4, RZ, PT ;  /* 0x000000ff0400720c */ /* 0x000fe20003f05270 */
[----:B------:R-:W-:Y:S01]  /*1520*/  BSSY B0, `(.L_x_26) ;  /* 0x000000d000007945 */ /* 0x000fe20003800000 */
[----:B------:R-:W-:-:S11]  /*1530*/  ISETP.GT.U32.AND P1, PT, R3, 0x1, PT ;  /* 0x000000010300780c */ /* 0x000fd60003f24070 */
[----:B------:R-:W-:Y:S05]  /*1540*/  @!P0 BRA `(.L_x_27) ;  /* 0x0000000000288947 */ /* 0x000fea0003800000 */
[----:B------:R-:W4:Y:S01]  /*1550*/  S2R R4, SR_CgaCtaId ;  /* 0x0000000000047919 */ /* 0x000f220000008800 */
[----:B------:R-:W-:Y:S02]  /*1560*/  SHF.R.U32.HI R8, RZ, 0x2, R7 ;  /* 0x00000002ff087819 */ /* 0x000fe40000011607 */
[----:B------:R-:W-:-:S03]  /*1570*/  MOV R3, 0x400 ;  /* 0x0000040000037802 */ /* 0x000fc60000000f00 */
[----:B------:R-:W-:-:S04]  /*1580*/  IMAD.WIDE.U32 R8, R8, 0x24924925, RZ ;  /* 0x2492492508087825 */ /* 0x000fc800078e00ff */
[----:B------:R-:W-:Y:S01]  /*1590*/  IMAD R8, R9, -0x1c, R7 ;  /* 0xffffffe409087824 */ /* 0x000fe200078e0207 */
[----:B----4-:R-:W-:-:S05]  /*15a0*/  LEA R3, R4, R3, 0x18 ;  /* 0x0000000304037211 */ /* 0x010fca00078ec0ff */
[----:B------:R-:W-:-:S04]  /*15b0*/  IMAD R8, R8, 0x8, R3 ;  /* 0x0000000808087824 */ /* 0x000fc800078e0203 */
[----:B------:R-:W-:-:S05]  /*15c0*/  VIADD R8, R8, 0x380e0 ;  /* 0x000380e008087836 */ /* 0x000fca0000000000 */
[----:B------:R-:W-:-:S04]  /*15d0*/  PRMT R8, R5, 0x654, R8 ;  /* 0x0000065405087816 */ /* 0x000fc80000000008 */
[----:B------:R4:W-:Y:S03]  /*15e0*/  SYNCS.ARRIVE.TRANS64.RED.A1T0 RZ, [R8+URZ], RZ ;  /* 0x000000ff08ff79a7 */ /* 0x0009e6000810043f */
.L_x_27:
[----:B------:R-:W-:Y:S05]  /*15f0*/  BSYNC B0 ;  /* 0x0000000000007941 */ /* 0x000fea0003800000 */
.L_x_26:
[----:B------:R-:W-:Y:S05]  /*1600*/  @P1 BRA `(.L_x_24) ;  /* 0x0000000000041947 */ /* 0x000fea0003800000 */
[----:B------:R-:W-:Y:S01]  /*1610*/  BPT.TRAP 0x1 ;  /* 0x000000040000795c */ /* 0x000fe20000300000 */
.L_x_24:
[----:B------:R-:W0:Y:S01]  /*1620*/  S2R R3, SR_TID.X ;  /* 0x0000000000037919 */ /* 0x000e220000002100 */
[----:B------:R-:W-:Y:S01]  /*1630*/  ULDC.64 UR4, c[0x0][0x280] ;  /* 0x0000a00000047ab9 */ /* 0x000fe20000000a00 */
[----:B------:R-:W1:Y:S01]  /*1640*/  S2R R9, SR_CTAID.Y ;  /* 0x0000000000097919 */ /* 0x000e620000002600 */
[----:B------:R-:W2:Y:S01]  /*1650*/  S2R R11, SR_CTAID.X ;  /* 0x00000000000b7919 */ /* 0x000ea20000002500 */
[----:B0-----:R-:W-:-:S04]  /*1660*/  SHF.R.S32.HI R4, RZ, 0x1f, R3 ;  /* 0x0000001fff047819 */ /* 0x001fc80000011403 */
[----:B------:R-:W-:Y:S01]  /*1670*/  LEA.HI R4, R4, R3, RZ, 0x7 ;  /* 0x0000000304047211 */ /* 0x000fe200078f38ff */
[----:B-1----:R-:W-:-:S03]  /*1680*/  IMAD.SHL.U32 R9, R9, 0x40, RZ ;  /* 0x0000004009097824 */ /* 0x002fc600078e00ff */
[----:B------:R-:W-:Y:S02]  /*1690*/  LOP3.LUT R4, R4, 0xffffff80, RZ, 0xc0, !PT ;  /* 0xffffff8004047812 */ /* 0x000fe400078ec0ff */
[----:B------:R-:W-:-:S03]  /*16a0*/  ISETP.GE.AND P0, PT, R9, UR5, PT ;  /* 0x0000000509007c0c */ /* 0x000fc6000bf06270 */
[----:B------:R-:W-:Y:S02]  /*16b0*/  IMAD.IADD R12, R3, 0x1, -R4 ;  /* 0x00000001030c7824 */ /* 0x000fe400078e0a04 */
[----:B--2---:R-:W-:-:S03]  /*16c0*/  IMAD.SHL.U32 R3, R11, 0x40, RZ ;  /* 0x000000400b037824 */ /* 0x004fc600078e00ff */
[----:B------:R-:W-:Y:S02]  /*16d0*/  SHF.R.S32.HI R15, RZ, 0x1f, R12 ;  /* 0x0000001fff0f7819 */ /* 0x000fe4000001140c */
[----:B------:R-:W-:Y:S02]  /*16e0*/  ISETP.GE.OR P0, PT, R3, UR4, P0 ;  /* 0x0000000403007c0c */ /* 0x000fe40008706670 */
[----:B------:R-:W-:-:S04]  /*16f0*/  LEA.HI R4, R15, R12, RZ, 0x2 ;  /* 0x0000000c0f047211 */ /* 0x000fc800078f10ff */
[--C-:B----4-:R-:W-:Y:S02]  /*1700*/  SHF.R.S32.HI R8, RZ, 0x2, R4.reuse ;  /* 0x00000002ff087819 */ /* 0x110fe40000011404 */
[----:B------:R-:W-:-:S04]  /*1710*/  SHF.R.S32.HI R5, RZ, 0x1f, R4 ;  /* 0x0000001fff057819 */ /* 0x000fc80000011404 */
[----:B------:R-:W-:-:S04]  /*1720*/  LEA.HI R5, R5, R8, RZ, 0x3 ;  /* 0x0000000805057211 */ /* 0x000fc800078f18ff */
[----:B------:R-:W-:Y:S01]  /*1730*/  LOP3.LUT R13, R5, 0xfffffff8, RZ, 0xc0, !PT ;  /* 0xfffffff8050d7812 */ /* 0x000fe200078ec0ff */
[----:B------:R-:W-:Y:S06]  /*1740*/  @P0 EXIT ;  /* 0x000000000000094d */ /* 0x000fec0003800000 */
[----:B------:R-:W0:Y:S01]  /*1750*/  LDC.64 R6, c[0x0][0x658] ;  /* 0x00019600ff067b82 */ /* 0x000e220000000a00 */
[----:B------:R-:W-:Y:S01]  /*1760*/  LOP3.LUT R5, R4, 0x7ffffffc, RZ, 0xc0, !PT ;  /* 0x7ffffffc04057812 */ /* 0x000fe200078ec0ff */
[----:B------:R-:W-:Y:S01]  /*1770*/  IMAD.IADD R4, R8, 0x1, -R13 ;  /* 0x0000000108047824 */ /* 0x000fe200078e0a0d */
[----:B------:R-:W-:Y:S02]  /*1780*/  LEA.HI R10, R15, R12, RZ, 0x5 ;  /* 0x0000000c0f0a7211 */ /* 0x000fe400078f28ff */
[----:B---3-5:R-:W-:Y:S01]  /*1790*/  FSETP.NEU.AND P1, PT, R2, RZ, PT ;  /* 0x000000ff0200720b */ /* 0x028fe20003f2d000 */
[----:B------:R-:W-:Y:S01]  /*17a0*/  IMAD.IADD R8, R12, 0x1, -R5 ;  /* 0x000000010c087824 */ /* 0x000fe200078e0a05 */
[----:B------:R-:W-:Y:S02]  /*17b0*/  SHF.R.S32.HI R5, RZ, 0x1f, R4 ;  /* 0x0000001fff057819 */ /* 0x000fe40000011404 */
[----:B------:R-:W-:Y:S01]  /*17c0*/  SHF.R.S32.HI R13, RZ, 0x5, R10 ;  /* 0x00000005ff0d7819 */ /* 0x000fe2000001140a */
[----:B------:R-:W-:-:S02]  /*17d0*/  IMAD.SHL.U32 R12, R8, 0x2, RZ ;  /* 0x00000002080c7824 */ /* 0x000fc400078e00ff */
[----:B------:R-:W-:-:S03]  /*17e0*/  IMAD.WIDE R10, R11, 0x40, R4 ;  /* 0x000000400b0a7825 */ /* 0x000fc600078e0204 */
[----:B------:R-:W-:Y:S01]  /*17f0*/  SHF.R.S32.HI R14, RZ, 0x1f, R12 ;  /* 0x0000001fff0e7819 */ /* 0x000fe2000001140c */
[----:B------:R-:W-:Y:S01]  /*1800*/  IMAD R5, R13, -0x10, -R3 ;  /* 0xfffffff00d057824 */ /* 0x000fe200078e0a03 */
[----:B------:R-:W-:Y:S01]  /*1810*/  IADD3 R8, P0, R9, R12, RZ ;  /* 0x0000000c09087210 */ /* 0x000fe20007f1e0ff */
[----:B------:R-:W-:Y:S01]  /*1820*/  IMAD.WIDE R10, R13, 0x10, R10 ;  /* 0x000000100d0a7825 */ /* 0x000fe200078e020a */
[----:B------:R-:W-:Y:S02]  /*1830*/  IADD3 R3, -R12, UR5, -R9 ;  /* 0x000000050c037c10 */ /* 0x000fe4000fffe909 */
[----:B------:R-:W-:Y:S02]  /*1840*/  LEA.HI.X.SX32 R9, R9, R14, 0x1, P0 ;  /* 0x0000000e09097211 */ /* 0x000fe400000f0eff */
[----:B------:R-:W-:Y:S01]  /*1850*/  IADD3 R4, R5, UR4, -R4 ;  /* 0x0000000405047c10 */ /* 0x000fe2000fffe804 */
[-C--:B0-----:R-:W-:Y:S01]  /*1860*/  IMAD R5, R11, R6.reuse, RZ ;  /* 0x000000060b057224 */ /* 0x081fe200078e02ff */
[----:B------:R-:W-:Y:S01]  /*1870*/  ISETP.GT.AND P0, PT, R3, RZ, PT ;  /* 0x000000ff0300720c */ /* 0x000fe20003f04270 */
[----:B------:R-:W-:Y:S01]  /*1880*/  IMAD.WIDE.U32 R12, R10, R6, R8 ;  /* 0x000000060a0c7225 */ /* 0x000fe200078e0008 */
[----:B------:R-:W-:-:S02]  /*1890*/  SHF.L.U64.HI R16, R6, 0x3, R7 ;  /* 0x0000000306107819 */ /* 0x000fc40000010207 */
[----:B------:R-:W-:Y:S01]  /*18a0*/  ISETP.GT.AND P2, PT, R4, RZ, P0 ;  /* 0x000000ff0400720c */ /* 0x000fe20000744270 */
[----:B------:R-:W-:Y:S02]  /*18b0*/  IMAD R5, R10, R7, R5 ;  /* 0x000000070a057224 */ /* 0x000fe400078e0205 */
[----:B------:R-:W-:Y:S02]  /*18c0*/  IMAD.SHL.U32 R17, R6, 0x8, RZ ;  /* 0x0000000806117824 */ /* 0x000fe400078e00ff */
[----:B------:R-:W-:Y:S01]  /*18d0*/  IMAD.IADD R19, R13, 0x1, R5 ;  /* 0x000000010d137824 */ /* 0x000fe200078e0205 */
[----:B------:R-:W-:Y:S07]  /*18e0*/  @!P1 BRA `(.L_x_28) ;  /* 0x00000018001c9947 */ /* 0x000fee0003800000 */
[----:B------:R-:W-:Y:S01]  /*18f0*/  ULDC.64 UR6, c[0x0][0x630] ;  /* 0x00018c0000067ab9 */ /* 0x000fe20000000a00 */
[----:B------:R-:W-:Y:S01]  /*1900*/  ULDC.64 UR8, c[0x0][0x628] ;  /* 0x00018a0000087ab9 */ /* 0x000fe20000000a00 */
[----:B------:R-:W-:Y:S01]  /*1910*/  IMAD R5, R11, UR6, RZ ;  /* 0x000000060b057c24 */ /* 0x000fe2000f8e02ff */
[----:B------:R-:W-:Y:S01]  /*1920*/  ULDC.64 UR4, c[0x0][0x650] ;  /* 0x0001940000047ab9 */ /* 0x000fe20000000a00 */
[----:B------:R-:W-:-:S04]  /*1930*/  IMAD.WIDE.U32 R14, R10, UR6, R8 ;  /* 0x000000060a0e7c25 */ /* 0x000fc8000f8e0008 */
[----:B------:R-:W-:Y:S01]  /*1940*/  IMAD R5, R10, UR7, R5 ;  /* 0x000000070a057c24 */ /* 0x000fe2000f8e0205 */
[----:B------:R-:W-:-:S03]  /*1950*/  LEA R6, P1, R14, UR8, 0x1 ;  /* 0x000000080e067c11 */ /* 0x000fc6000f8208ff */
[----:B------:R-:W-:-:S05]  /*1960*/  IMAD.IADD R7, R15, 0x1, R5 ;  /* 0x000000010f077824 */ /* 0x000fca00078e0205 */
[----:B------:R-:W-:-:S05]  /*1970*/  LEA.HI.X R7, R14, UR9, R7, 0x1, P1 ;  /* 0x000000090e077c11 */ /* 0x000fca00088f0c07 */
[----:B------:R-:W2:Y:S01]  /*1980*/  @P2 LDG.E.LTC128B.U16 R13, desc[UR12][R6.64] ;  /* 0x0000000c060d2981 */ /* 0x000ea2000c1e1520 */
[----:B------:R-:W-:Y:S01]  /*1990*/  LEA R14, P4, R12, UR4, 0x1 ;  /* 0x000000040c0e7c11 */ /* 0x000fe2000f8808ff */
[----:B------:R-:W-:Y:S01]  /*19a0*/  BSSY B0, `(.L_x_29) ;  /* 0x000000d000007945 */ /* 0x000fe20003800000 */
[----:B------:R-:W-:-:S04]  /*19b0*/  ISETP.GT.AND P1, PT, R3, 0x1, PT ;  /* 0x000000010300780c */ /* 0x000fc80003f24270 */
[----:B------:R-:W-:Y:S01]  /*19c0*/  ISETP.GT.AND P3, PT, R4, RZ, P1 ;  /* 0x000000ff0400720c */ /* 0x000fe20000f64270 */
[----:B--2---:R-:W-:-:S04]  /*19d0*/  IMAD.U32 R15, R13, 0x10000, RZ ;  /* 0x000100000d0f7824 */ /* 0x004fc800078e00ff */
[----:B------:R-:W-:-:S04]  /*19e0*/  FMUL R15, R15, R2 ;  /* 0x000000020f0f7220 */ /* 0x000fc80000400000 */
[----:B------:R-:W-:-:S05]  /*19f0*/  FFMA R15, R24, R0, R15 ;  /* 0x00000000180f7223 */ /* 0x000fca000000000f */
[----:B------:R-:W-:Y:S02]  /*1a00*/  F2FP.BF16.F32.PACK_AB R18, RZ, R15 ;  /* 0x0000000fff12723e */ /* 0x000fe400000010ff */
[----:B------:R-:W-:Y:S02]  /*1a10*/  LEA.HI.X R15, R12, UR5, R19, 0x1, P4 ;  /* 0x000000050c0f7c11 */ /* 0x000fe4000a0f0c13 */
[----:B------:R-:W-:Y:S02]  /*1a20*/  PRMT R12, R18, 0x7610, R12 ;  /* 0x00007610120c7816 */ /* 0x000fe4000000000c */
[----:B------:R-:W-:-:S03]  /*1a30*/  PRMT R18, R13, 0x7610, R18 ;  /* 0x000076100d127816 */ /* 0x000fc60000000012 */
[----:B------:R0:W-:Y:S01]  /*1a40*/  @P2 STG.E.U16 desc[UR12][R14.64], R12 ;  /* 0x0000000c0e002986 */ /* 0x0001e2000c10150c */
[----:B------:R-:W-:Y:S05]  /*1a50*/  @!P3 BRA `(.L_x_30) ;  /* 0x000000000004b947 */ /* 0x000fea0003800000 */
[----:B------:R1:W5:Y:S02]  /*1a60*/  LDG.E.LTC128B.U16 R18, desc[UR12][R6.64+0x2] ;  /* 0x0000020c06127981 */ /* 0x000364000c1e1520 */
.L_x_30:
[----:B------:R-:W-:Y:S05]  /*1a70*/  BSYNC B0 ;  /* 0x0000000000007941 */ /* 0x000fea0003800000 */
.L_x_29:
[----:B------:R-:W-:Y:S01]  /*1a80*/  USHF.L.U32 UR5, UR6, 0x3, URZ ;  /* 0x0000000306057899 */ /* 0x000fe2000800063f */
[----:B-----5:R-:W-:Y:S01]  /*1a90*/  IMAD.U32 R11, R18, 0x10000, RZ ;  /* 0x00010000120b7824 */ /* 0x020fe200078e00ff */
[----:B------:R-:W-:Y:S01]  /*1aa0*/  USHF.L.U64.HI UR4, UR6, 0x3, UR7 ;  /* 0x0000000306047899 */ /* 0x000fe20008010207 */
[----:B------:R-:W-:Y:S02]  /*1ab0*/  ISETP.GT.AND P0, PT, R4, 0x8, P0 ;  /* 0x000000080400780c */ /* 0x000fe40000704270 */
[----:B------:R-:W-:Y:S01]  /*1ac0*/  FMUL R20, R11, R2 ;  /* 0x000000020b147220 */ /* 0x000fe20000400000 */
[----:B0-----:R-:W-:Y:S02]  /*1ad0*/  IMAD.U32 R12, RZ, RZ, UR5 ;  /* 0x00000005ff0c7e24 */ /* 0x001fe4000f8e00ff */
[----:B------:R-:W-:Y:S02]  /*1ae0*/  IMAD.U32 R13, RZ, RZ, UR4 ;  /* 0x00000004ff0d7e24 */ /* 0x000fe4000f8e00ff */
[----:B------:R-:W-:Y:S01]  /*1af0*/  FFMA R20, R25, R0, R20 ;  /* 0x0000000019147223 */ /* 0x000fe20000000014 */
[----:B------:R-:W-:-:S04]  /*1b00*/  IMAD.WIDE.U32 R12, R10, UR6, R12 ;  /* 0x000000060a0c7c25 */ /* 0x000fc8000f8e000c */
[----:B------:R-:W-:Y:S02]  /*1b10*/  F2FP.BF16.F32.PACK_AB R20, RZ, R20 ;  /* 0x00000014ff14723e */ /* 0x000fe400000010ff */
[----:B------:R-:W-:Y:S01]  /*1b20*/  IADD3 R10, P2, R8, R12, RZ ;  /* 0x0000000c080a7210 */ /* 0x000fe20007f5e0ff */
[----:B------:R-:W-:-:S03]  /*1b30*/  @P3 IMAD.MOV.U32 R12, RZ, RZ, R14 ;  /* 0x000000ffff0c3224 */ /* 0x000fc600078e000e */
[----:B------:R-:W-:Y:S01]  /*1b40*/  IADD3.X R5, R9, R5, R13, P2, !PT ;  /* 0x0000000509057210 */ /* 0x000fe200017fe40d */
[----:B------:R-:W-:Y:S01]  /*1b50*/  @P3 IMAD.MOV.U32 R13, RZ, RZ, R15 ;  /* 0x000000ffff0d3224 */ /* 0x000fe200078e000f */
[----:B------:R-:W-:-:S04]  /*1b60*/  LEA R8, P2, R10, UR8, 0x1 ;  /* 0x000000080a087c11 */ /* 0x000fc8000f8408ff */
[----:B------:R-:W-:Y:S01]  /*1b70*/  LEA.HI.X R9, R10, UR9, R5, 0x1, P2 ;  /* 0x000000090a097c11 */ /* 0x000fe200090f0c05 */
[----:B------:R0:W-:Y:S04]  /*1b80*/  @P3 STG.E.U16 desc[UR12][R12.64+0x2], R20 ;  /* 0x000002140c003986 */ /* 0x0001e8000c10150c */
[----:B------:R-:W2:Y:S01]  /*1b90*/  @P0 LDG.E.LTC128B.U16 R18, desc[UR12][R8.64] ;  /* 0x0000000c08120981 */ /* 0x000ea2000c1e1520 */
[C---:B------:R-:W-:Y:S01]  /*1ba0*/  SHF.L.U64.HI R11, R17.reuse, 0x1, R16 ;  /* 0x00000001110b7819 */ /* 0x040fe20000010210 */
[----:B------:R-:W-:Y:S01]  /*1bb0*/  BSSY B0, `(.L_x_31) ;  /* 0x000000b000007945 */ /* 0x000fe20003800000 */
[----:B------:R-:W-:Y:S02]  /*1bc0*/  LEA R10, P2, R17, R14, 0x1 ;  /* 0x0000000e110a7211 */ /* 0x000fe400078408ff */
[----:B------:R-:W-:-:S03]  /*1bd0*/  ISETP.GT.AND P1, PT, R4, 0x8, P1 ;  /* 0x000000080400780c */ /* 0x000fc60000f24270 */
[----:B------:R-:W-:Y:S02]  /*1be0*/  IMAD.X R11, R11, 0x1, R15, P2 ;  /* 0x000000010b0b7824 */ /* 0x000fe400010e060f */
[----:B--2---:R-:W-:-:S04]  /*1bf0*/  IMAD.U32 R5, R18, 0x10000, RZ ;  /* 0x0001000012057824 */ /* 0x004fc800078e00ff */
[----:B------:R-:W-:-:S04]  /*1c00*/  FMUL R5, R5, R2 ;  /* 0x0000000205057220 */ /* 0x000fc80000400000 */
[----:B------:R-:W-:-:S05]  /*1c10*/  FFMA R5, R26, R0, R5 ;  /* 0x000000001a057223 */ /* 0x000fca0000000005 */
[----:B------:R-:W-:-:S05]  /*1c20*/  F2FP.BF16.F32.PACK_AB R5, RZ, R5 ;  /* 0x00000005ff05723e */ /* 0x000fca00000010ff */
[----:B------:R0:W-:Y:S01]  /*1c30*/  @P0 STG.E.U16 desc[UR12][R10.64], R5 ;  /* 0x000000050a000986 */ /* 0x0001e2000c10150c */
[----:B------:R-:W-:Y:S05]  /*1c40*/  @!P1 BRA `(.L_x_32) ;  /* 0x0000000000049947 */ /* 0x000fea0003800000 */
[----:B------:R2:W5:Y:S02]  /*1c50*/  LDG.E.LTC128B.U16 R18, desc[UR12][R8.64+0x2] ;  /* 0x0000020c08127981 */ /* 0x000564000c1e1520 */
.L_x_32:
[----:B------:R-:W-:Y:S05]  /*1c60*/  BSYNC B0 ;  /* 0x0000000000007941 */ /* 0x000fea0003800000 */
.L_x_31:
[----:B0----5:R-:W-:Y:S01]  /*1c70*/  IMAD.U32 R5, R18, 0x10000, RZ ;  /* 0x0001000012057824 */ /* 0x021fe200078e00ff */
[----:B------:R-:W-:Y:S01]  /*1c80*/  ISETP.GT.AND P0, PT, R3, 0x8, PT ;  /* 0x000000080300780c */ /* 0x000fe20003f04270 */
[----:B------:R-:W-:Y:S02]  /*1c90*/  BSSY B0, `(.L_x_33) ;  /* 0x0000008000007945 */ /* 0x000fe40003800000 */
[----:B------:R-:W-:Y:S01]  /*1ca0*/  FMUL R12, R5, R2 ;  /* 0x00000002050c7220 */ /* 0x000fe20000400000 */
[----:B------:R-:W-:-:S03]  /*1cb0*/  ISETP.GT.AND P2, PT, R4, RZ, P0 ;  /* 0x000000ff0400720c */ /* 0x000fc60000744270 */
[----:B------:R-:W-:-:S05]  /*1cc0*/  FFMA R12, R27, R0, R12 ;  /* 0x000000001b0c7223 */ /* 0x000fca000000000c */
[----:B------:R-:W-:-:S05]  /*1cd0*/  F2FP.BF16.F32.PACK_AB R12, RZ, R12 ;  /* 0x0000000cff0c723e */ /* 0x000fca00000010ff */
[----:B------:R0:W-:Y:S01]  /*1ce0*/  @P1 STG.E.U16 desc[UR12][R10.64+0x2], R12 ;  /* 0x0000020c0a001986 */ /* 0x0001e2000c10150c */
[----:B------:R-:W-:Y:S05]  /*1cf0*/  @!P2 BRA `(.L_x_34) ;  /* 0x000000000004a947 */ /* 0x000fea0003800000 */
[----:B------:R3:W5:Y:S02]  /*1d00*/  LDG.E.LTC128B.U16 R18, desc[UR12][R6.64+0x10] ;  /* 0x0000100c06127981 */ /* 0x000764000c1e1520 */
.L_x_34:
[----:B------:R-:W-:Y:S05]  /*1d10*/  BSYNC B0 ;  /* 0x0000000000007941 */ /* 0x000fea0003800000 */
.L_x_33:
[----:B-----5:R-:W-:Y:S01]  /*1d20*/  IMAD.U32 R5, R18, 0x10000, RZ ;  /* 0x0001000012057824 */ /* 0x020fe200078e00ff */
[----:B------:R-:W-:Y:S01]  /*1d30*/  ISETP.GT.AND P1, PT, R3, 0x9, PT ;  /* 0x000000090300780c */ /* 0x000fe20003f24270 */
[----:B0-----:R-:W-:Y:S01]  /*1d40*/  @P2 IMAD.MOV.U32 R12, RZ, RZ, R14 ;  /* 0x000000ffff0c2224 */ /* 0x001fe200078e000e */
[----:B------:R-:W-:Y:S01]  /*1d50*/  BSSY B0, `(.L_x_35) ;  /* 0x0000009000007945 */ /* 0x000fe20003800000 */
[----:B------:R-:W-:Y:S01]  /*1d60*/  FMUL R5, R5, R2 ;  /* 0x0000000205057220 */ /* 0x000fe20000400000 */
[----:B------:R-:W-:Y:S01]  /*1d70*/  @P2 IMAD.MOV.U32 R13, RZ, RZ, R15 ;  /* 0x000000ffff0d2224 */ /* 0x000fe200078e000f */
[----:B------:R-:W-:Y:S02]  /*1d80*/  ISETP.GT.AND P3, PT, R4, RZ, P1 ;  /* 0x000000ff0400720c */ /* 0x000fe40000f64270 */
[----:B------:R-:W-:-:S05]  /*1d90*/  FFMA R5, R28, R0, R5 ;  /* 0x000000001c057223 */ /* 0x000fca0000000005 */
[----:B------:R-:W-:-:S05]  /*1da0*/  F2FP.BF16.F32.PACK_AB R5, RZ, R5 ;  /* 0x00000005ff05723e */ /* 0x000fca00000010ff */
[----:B------:R0:W-:Y:S01]  /*1db0*/  @P2 STG.E.U16 desc[UR12][R12.64+0x10], R5 ;  /* 0x000010050c002986 */ /* 0x0001e2000c10150c */
[----:B------:R-:W-:Y:S05]  /*1dc0*/  @!P3 BRA `(.L_x_36) ;  /* 0x000000000004b947 */ /* 0x000fea0003800000 */
[----:B------:R4:W5:Y:S02]  /*1dd0*/  LDG.E.LTC128B.U16 R18, desc[UR12][R6.64+0x12] ;  /* 0x0000120c06127981 */ /* 0x000964000c1e1520 */
.L_x_36:
[----:B------:R-:W-:Y:S05]  /*1de0*/  BSYNC B0 ;  /* 0x0000000000007941 */ /* 0x000fea0003800000 */
.L_x_35:
[----:B0----5:R-:W-:Y:S01]  /*1df0*/  IMAD.U32 R5, R18, 0x10000, RZ ;  /* 0x0001000012057824 */ /* 0x021fe200078e00ff */
[----:B------:R-:W-:Y:S01]  /*1e00*/  ISETP.GT.AND P0, PT, R4, 0x8, P0 ;  /* 0x000000080400780c */ /* 0x000fe20000704270 */
[----:B------:R-:W-:Y:S01]  /*1e10*/  @P3 IMAD.MOV.U32 R13, RZ, RZ, R15 ;  /* 0x000000ffff0d3224 */ /* 0x000fe200078e000f */
[----:B------:R-:W-:Y:S01]  /*1e20*/  BSSY B0, `(.L_x_37) ;  /* 0x0000009000007945 */ /* 0x000fe20003800000 */
[----:B------:R-:W-:-:S04]  /*1e30*/  FMUL R12, R5, R2 ;  /* 0x00000002050c7220 */ /* 0x000fc80000400000 */
[----:B------:R-:W-:-:S05]  /*1e40*/  FFMA R12, R29, R0, R12 ;  /* 0x000000001d0c7223 */ /* 0x000fca000000000c */
[----:B------:R-:W-:-:S04]  /*1e50*/  F2FP.BF16.F32.PACK_AB R12, RZ, R12 ;  /* 0x0000000cff0c723e */ /* 0x000fc800000010ff */
[----:B------:R-:W-:Y:S01]  /*1e60*/  PRMT R5, R12, 0x7610, R5 ;  /* 0x000076100c057816 */ /* 0x000fe20000000005 */
[----:B------:R-:W-:-:S05]  /*1e70*/  @P3 IMAD.MOV.U32 R12, RZ, RZ, R14 ;  /* 0x000000ffff0c3224 */ /* 0x000fca00078e000e */
[----:B------:R0:W-:Y:S01]  /*1e80*/  @P3 STG.E.U16 desc[UR12][R12.64+0x12], R5 ;  /* 0x000012050c003986 */ /* 0x0001e2000c10150c */
[----:B------:R-:W-:Y:S05]  /*1e90*/  @!P0 BRA `(.L_x_38) ;  /* 0x0000000000048947 */ /* 0x000fea0003800000 */
[----:B------:R0:W5:Y:S02]  /*1ea0*/  LDG.E.LTC128B.U16 R18, desc[UR12][R8.64+0x10] ;  /* 0x0000100c08127981 */ /* 0x000164000c1e1520 */
.L_x_38:
[----:B------:R-:W-:Y:S05]  /*1eb0*/  BSYNC B0 ;  /* 0x0000000000007941 */ /* 0x000fea0003800000 */
.L_x_37:
[----:B0----5:R-:W-:Y:S01]  /*1ec0*/  IMAD.U32 R5, R18, 0x10000, RZ ;  /* 0x0001000012057824 */ /* 0x021fe200078e00ff */
[----:B------:R-:W-:Y:S01]  /*1ed0*/  ISETP.GT.AND P1, PT, R4, 0x8, P1 ;  /* 0x000000080400780c */ /* 0x000fe20000f24270 */
[----:B------:R-:W-:Y:S02]  /*1ee0*/  BSSY B0, `(.L_x_39) ;  /* 0x0000007000007945 */ /* 0x000fe40003800000 */
[----:B------:R-:W-:-:S04]  /*1ef0*/  FMUL R5, R5, R2 ;  /* 0x0000000205057220 */ /* 0x000fc80000400000 */
[----:B------:R-:W-:-:S05]  /*1f00*/  FFMA R5, R30, R0, R5 ;  /* 0x000000001e057223 */ /* 0x000fca0000000005 */
[----:B------:R-:W-:-:S05]  /*1f10*/  F2FP.BF16.F32.PACK_AB R5, RZ, R5 ;  /* 0x00000005ff05723e */ /* 0x000fca00000010ff */
[----:B------:R0:W-:Y:S01]  /*1f20*/  @P0 STG.E.U16 desc[UR12][R10.64+0x10], R5 ;  /* 0x000010050a000986 */ /* 0x0001e2000c10150c */
[----:B------:R-:W-:Y:S05]  /*1f30*/  @!P1 BRA `(.L_x_40) ;  /* 0x0000000000049947 */ /* 0x000fea0003800000 */
[----:B------:R0:W5:Y:S02]  /*1f40*/  LDG.E.LTC128B.U16 R18, desc[UR12][R8.64+0x12] ;  /* 0x0000120c08127981 */ /* 0x000164000c1e1520 */
.L_x_40:
[----:B------:R-:W-:Y:S05]  /*1f50*/  BSYNC B0 ;  /* 0x0000000000007941 */ /* 0x000fea0003800000 */
.L_x_39:
        /* <DEDUP_REMOVED lines=10> */
.L_x_42:
[----:B------:R-:W-:Y:S05]  /*2000*/  BSYNC B0 ;  /* 0x0000000000007941 */ /* 0x000fea0003800000 */
.L_x_41:
        /* <DEDUP_REMOVED lines=12> */
.L_x_44:
[----:B------:R-:W-:Y:S05]  /*20d0*/  BSYNC B0 ;  /* 0x0000000000007941 */ /* 0x000fea0003800000 */
.L_x_43:
        /* <DEDUP_REMOVED lines=12> */
.L_x_46:
[----:B------:R-:W-:Y:S05]  /*21a0*/  BSYNC B0 ;  /* 0x0000000000007941 */ /* 0x000fea0003800000 */
.L_x_45:
        /* <DEDUP_REMOVED lines=9> */
.L_x_48:
[----:B------:R-:W-:Y:S05]  /*2240*/  BSYNC B0 ;  /* 0x0000000000007941 */ /* 0x000fea0003800000 */
.L_x_47:
        /* <DEDUP_REMOVED lines=10> */
.L_x_50:
[----:B------:R-:W-:Y:S05]  /*22f0*/  BSYNC B0 ;  /* 0x0000000000007941 */ /* 0x000fea0003800000 */
.L_x_49:
        /* <DEDUP_REMOVED lines=12> */
.L_x_52:
[----:B------:R-:W-:Y:S05]  /*23c0*/  BSYNC B0 ;  /* 0x0000000000007941 */ /* 0x000fea0003800000 */
.L_x_51:
        /* <DEDUP_REMOVED lines=12> */
.L_x_54:
[----:B------:R-:W-:Y:S05]  /*2490*/  BSYNC B0 ;  /* 0x0000000000007941 */ /* 0x000fea0003800000 */
.L_x_53:
        /* <DEDUP_REMOVED lines=9> */
.L_x_56:
[----:B------:R-:W-:Y:S05]  /*2530*/  BSYNC B0 ;  /* 0x0000000000007941 */ /* 0x000fea0003800000 */
.L_x_55:
        /* <DEDUP_REMOVED lines=10> */
.L_x_58:
[----:B------:R-:W-:Y:S05]  /*25e0*/  BSYNC B0 ;  /* 0x0000000000007941 */ /* 0x000fea0003800000 */
.L_x_57:
        /* <DEDUP_REMOVED lines=12> */
.L_x_60:
[----:B------:R-:W-:Y:S05]  /*26b0*/  BSYNC B0 ;  /* 0x0000000000007941 */ /* 0x000fea0003800000 */
.L_x_59:
        /* <DEDUP_REMOVED lines=12> */
.L_x_62:
[----:B------:R-:W-:Y:S05]  /*2780*/  BSYNC B0 ;  /* 0x0000000000007941 */ /* 0x000fea0003800000 */
.L_x_61:
        /* <DEDUP_REMOVED lines=9> */
.L_x_64:
[----:B------:R-:W-:Y:S05]  /*2820*/  BSYNC B0 ;  /* 0x0000000000007941 */ /* 0x000fea0003800000 */
.L_x_63:
        /* <DEDUP_REMOVED lines=10> */
.L_x_66:
[----:B------:R-:W-:Y:S05]  /*28d0*/  BSYNC B0 ;  /* 0x0000000000007941 */ /* 0x000fea0003800000 */
.L_x_65:
        /* <DEDUP_REMOVED lines=12> */
.L_x_68:
[----:B------:R-:W-:Y:S05]  /*29a0*/  BSYNC B0 ;  /* 0x0000000000007941 */ /* 0x000fea0003800000 */
.L_x_67:
        /* <DEDUP_REMOVED lines=12> */
.L_x_70:
[----:B------:R-:W-:Y:S05]  /*2a70*/  BSYNC B0 ;  /* 0x0000000000007941 */ /* 0x000fea0003800000 */
.L_x_69:
        /* <DEDUP_REMOVED lines=9> */
.L_x_72:
[----:B------:R-:W-:Y:S05]  /*2b10*/  BSYNC B0 ;  /* 0x0000000000007941 */ /* 0x000fea0003800000 */
.L_x_71:
        /* <DEDUP_REMOVED lines=10> */
.L_x_74:
[----:B------:R-:W-:Y:S05]  /*2bc0*/  BSYNC B0 ;  /* 0x0000000000007941 */ /* 0x000fea0003800000 */
.L_x_73:
        /* <DEDUP_REMOVED lines=12> */
.L_x_76:
[----:B------:R-:W-:Y:S05]  /*2c90*/  BSYNC B0 ;  /* 0x0000000000007941 */ /* 0x000fea0003800000 */
.L_x_75:
        /* <DEDUP_REMOVED lines=12> */
.L_x_78:
[----:B------:R-:W-:Y:S05]  /*2d60*/  BSYNC B0 ;  /* 0x0000000000007941 */ /* 0x000fea0003800000 */
.L_x_77:
        /* <DEDUP_REMOVED lines=9> */
.L_x_80:
[----:B------:R-:W-:Y:S05]  /*2e00*/  BSYNC B0 ;  /* 0x0000000000007941 */ /* 0x000fea0003800000 */
.L_x_79:
        /* <DEDUP_REMOVED lines=10> */
.L_x_82:
[----:B------:R-:W-:Y:S05]  /*2eb0*/  BSYNC B0 ;  /* 0x0000000000007941 */ /* 0x000fea0003800000 */
.L_x_81:
        /* <DEDUP_REMOVED lines=12> */
.L_x_84:
[----:B------:R-:W-:Y:S05]  /*2f80*/  BSYNC B0 ;  /* 0x0000000000007941 */ /* 0x000fea0003800000 */
.L_x_83:
[----:B-----5:R-:W-:Y:S01]  /*2f90*/  IMAD.U32 R3, R18, 0x10000, RZ ;  /* 0x0001000012037824 */ /* 0x020fe200078e00ff */
[----:B------:R-:W-:Y:S01]  /*2fa0*/  ISETP.GT.AND P0, PT, R4, 0x8, P0 ;  /* 0x000000080400780c */ /* 0x000fe20000704270 */
[----:B------:R-:W-:Y:S02]  /*2fb0*/  BSSY B0, `(.L_x_85) ;  /* 0x0000007000007945 */ /* 0x000fe40003800000 */
[----:B01-34-:R-:W-:-:S04]  /*2fc0*/  FMUL R6, R3, R2 ;  /* 0x0000000203067220 */ /* 0x01bfc80000400000 */
[----:B------:R-:W-:-:S05]  /*2fd0*/  FFMA R6, R53, R0, R6 ;  /* 0x0000000035067223 */ /* 0x000fca0000000006 */
[----:B------:R-:W-:-:S05]  /*2fe0*/  F2FP.BF16.F32.PACK_AB R6, RZ, R6 ;  /* 0x00000006ff06723e */ /* 0x000fca00000010ff */
[----:B------:R0:W-:Y:S01]  /*2ff0*/  @P3 STG.E.U16 desc[UR12][R14.64+0x72], R6 ;  /* 0x000072060e003986 */ /* 0x0001e2000c10150c */
[----:B------:R-:W-:Y:S05]  /*3000*/  @!P0 BRA `(.L_x_86) ;  /* 0x0000000000048947 */ /* 0x000fea0003800000 */
[----:B------:R1:W5:Y:S02]  /*3010*/  LDG.E.LTC128B.U16 R18, desc[UR12][R8.64+0x70] ;  /* 0x0000700c08127981 */ /* 0x000364000c1e1520 */
.L_x_86:
[----:B------:R-:W-:Y:S05]  /*3020*/  BSYNC B0 ;  /* 0x0000000000007941 */ /* 0x000fea0003800000 */
.L_x_85:
[----:B-----5:R-:W-:Y:S01]  /*3030*/  IMAD.U32 R3, R18, 0x10000, RZ ;  /* 0x0001000012037824 */ /* 0x020fe200078e00ff */
[----:B------:R-:W-:Y:S01]  /*3040*/  ISETP.GT.AND P1, PT, R4, 0x8, P1 ;  /* 0x000000080400780c */ /* 0x000fe20000f24270 */
[----:B------:R-:W-:Y:S01]  /*3050*/  @P0 IMAD.MOV.U32 R4, RZ, RZ, R10 ;  /* 0x000000ffff040224 */ /* 0x000fe200078e000a */
[----:B------:R-:W-:Y:S01]  /*3060*/  BSSY B0, `(.L_x_87) ;  /* 0x0000008000007945 */ /* 0x000fe20003800000 */
[----:B------:R-:W-:Y:S01]  /*3070*/  FMUL R3, R3, R2 ;  /* 0x0000000203037220 */ /* 0x000fe20000400000 */
[----:B------:R-:W-:-:S03]  /*3080*/  @P0 IMAD.MOV.U32 R5, RZ, RZ, R11 ;  /* 0x000000ffff050224 */ /* 0x000fc600078e000b */
[----:B------:R-:W-:-:S05]  /*3090*/  FFMA R3, R54, R0, R3 ;  /* 0x0000000036037223 */ /* 0x000fca0000000003 */
[----:B------:R-:W-:-:S05]  /*30a0*/  F2FP.BF16.F32.PACK_AB R3, RZ, R3 ;  /* 0x00000003ff03723e */ /* 0x000fca00000010ff */
[----:B------:R3:W-:Y:S01]  /*30b0*/  @P0 STG.E.U16 desc[UR12][R4.64+0x70], R3 ;  /* 0x0000700304000986 */ /* 0x0007e2000c10150c */
[----:B------:R-:W-:Y:S05]  /*30c0*/  @!P1 BRA `(.L_x_88) ;  /* 0x0000000000049947 */ /* 0x000fea0003800000 */
[----:B------:R4:W5:Y:S02]  /*30d0*/  LDG.E.LTC128B.U16 R18, desc[UR12][R8.64+0x72] ;  /* 0x0000720c08127981 */ /* 0x000964000c1e1520 */
.L_x_88:
[----:B------:R-:W-:Y:S05]  /*30e0*/  BSYNC B0 ;  /* 0x0000000000007941 */ /* 0x000fea0003800000 */
.L_x_87:
[----:B---3-5:R-:W-:-:S04]  /*30f0*/  IMAD.U32 R3, R18, 0x10000, RZ ;  /* 0x0001000012037824 */ /* 0x028fc800078e00ff */
[----:B------:R-:W-:-:S04]  /*3100*/  FMUL R2, R3, R2 ;  /* 0x0000000203027220 */ /* 0x000fc80000400000 */
[----:B------:R-:W-:Y:S01]  /*3110*/  FFMA R2, R55, R0, R2 ;  /* 0x0000000037027223 */ /* 0x000fe20000000002 */
[----:B------:R-:W-:Y:S06]  /*3120*/  @!P1 EXIT ;  /* 0x000000000000994d */ /* 0x000fec0003800000 */
[----:B------:R-:W-:-:S05]  /*3130*/  F2FP.BF16.F32.PACK_AB R2, RZ, R2 ;  /* 0x00000002ff02723e */ /* 0x000fca00000010ff */
[----:B------:R-:W-:Y:S01]  /*3140*/  STG.E.U16 desc[UR12][R10.64+0x72], R2 ;  /* 0x000072020a007986 */ /* 0x000fe2000c10150c */
[----:B------:R-:W-:Y:S05]  /*3150*/  EXIT ;  /* 0x000000000000794d */ /* 0x000fea0003800000 */
.L_x_28:
[----:B------:R-:W-:Y:S01]  /*3160*/  ISETP.GT.AND P3, PT, R3, 0x1, PT ;  /* 0x000000010300780c */ /* 0x000fe20003f64270 */
[----:B------:R-:W-:Y:S01]  /*3170*/  ULDC.64 UR4, c[0x0][0x650] ;  /* 0x0001940000047ab9 */ /* 0x000fe20000000a00 */
[-C--:B------:R-:W-:Y:S01]  /*3180*/  FMUL R24, R24, R0.reuse ;  /* 0x0000000018187220 */ /* 0x080fe20000400000 */
[-C--:B------:R-:W-:Y:S01]  /*3190*/  FMUL R25, R25, R0.reuse ;  /* 0x0000000019197220 */ /* 0x080fe20000400000 */
[----:B------:R-:W-:Y:S01]  /*31a0*/  ISETP.GT.AND P4, PT, R4, RZ, P3 ;  /* 0x000000ff0400720c */ /* 0x000fe20001f84270 */
[-C--:B------:R-:W-:Y:S01]  /*31b0*/  FMUL R26, R26, R0.reuse ;  /* 0x000000001a1a7220 */ /* 0x080fe20000400000 */
[----:B------:R-:W-:Y:S01]  /*31c0*/  LEA R6, P1, R12, UR4, 0x1 ;  /* 0x000000040c067c11 */ /* 0x000fe2000f8208ff */
[----:B------:R-:W-:Y:S01]  /*31d0*/  FMUL R27, R27, R0 ;  /* 0x000000001b1b7220 */ /* 0x000fe20000400000 */
[----:B------:R-:W-:Y:S01]  /*31e0*/  F2FP.BF16.F32.PACK_AB R24, RZ, R24 ;  /* 0x00000018ff18723e */ /* 0x000fe200000010ff */
[-C--:B------:R-:W-:Y:S01]  /*31f0*/  FMUL R28, R28, R0.reuse ;  /* 0x000000001c1c7220 */ /* 0x080fe20000400000 */
[----:B------:R-:W-:Y:S01]  /*3200*/  LEA.HI.X R7, R12, UR5, R19, 0x1, P1 ;  /* 0x000000050c077c11 */ /* 0x000fe200088f0c13 */
[-C--:B------:R-:W-:Y:S01]  /*3210*/  FMUL R29, R29, R0.reuse ;  /* 0x000000001d1d7220 */ /* 0x080fe20000400000 */
[----:B------:R-:W-:Y:S01]  /*3220*/  F2FP.BF16.F32.PACK_AB R25, RZ, R25 ;  /* 0x00000019ff19723e */ /* 0x000fe200000010ff */
[-C--:B------:R-:W-:Y:S01]  /*3230*/  FMUL R30, R30, R0.reuse ;  /* 0x000000001e1e7220 */ /* 0x080fe20000400000 */
[----:B------:R-:W-:Y:S01]  /*3240*/  SHF.L.U64.HI R5, R17, 0x1, R16 ;  /* 0x0000000111057819 */ /* 0x000fe20000010210 */
[----:B------:R-:W-:Y:S01]  /*3250*/  @P2 STG.E.U16 desc[UR12][R6.64], R24 ;  /* 0x0000001806002986 */ /* 0x000fe2000c10150c */
[----:B------:R-:W-:Y:S01]  /*3260*/  ISETP.GT.AND P2, PT, R4, 0x8, P0 ;  /* 0x000000080400780c */ /* 0x000fe20000744270 */
[----:B------:R-:W-:Y:S01]  /*3270*/  FMUL R31, R31, R0 ;  /* 0x000000001f1f7220 */ /* 0x000fe20000400000 */
[----:B------:R-:W-:Y:S01]  /*3280*/  ISETP.GT.AND P1, PT, R3, 0x8, PT ;  /* 0x000000080300780c */ /* 0x000fe20003f24270 */
[----:B------:R-:W-:Y:S01]  /*3290*/  @P4 STG.E.U16 desc[UR12][R6.64+0x2], R25 ;  /* 0x0000021906004986 */ /* 0x000fe2000c10150c */
[----:B------:R-:W-:Y:S01]  /*32a0*/  LEA R8, P4, R17, R6, 0x1 ;  /* 0x0000000611087211 */ /* 0x000fe200078808ff */
[-C--:B------:R-:W-:Y:S01]  /*32b0*/  FMUL R32, R32, R0.reuse ;  /* 0x0000000020207220 */ /* 0x080fe20000400000 */
[C---:B------:R-:W-:Y:S01]  /*32c0*/  ISETP.GT.AND P3, PT, R4.reuse, 0x8, P3 ;  /* 0x000000080400780c */ /* 0x040fe20001f64270 */
[-C--:B------:R-:W-:Y:S01]  /*32d0*/  FMUL R33, R33, R0.reuse ;  /* 0x0000000021217220 */ /* 0x080fe20000400000 */
[----:B------:R-:W-:Y:S01]  /*32e0*/  ISETP.GT.AND P0, PT, R3, 0x9, PT ;  /* 0x000000090300780c */ /* 0x000fe20003f04270 */
[----:B------:R-:W-:Y:S01]  /*32f0*/  IMAD.X R9, R5, 0x1, R7, P4 ;  /* 0x0000000105097824 */ /* 0x000fe200020e0607 */
[----:B------:R-:W-:Y:S01]  /*3300*/  ISETP.GT.AND P5, PT, R4, RZ, P1 ;  /* 0x000000ff0400720c */ /* 0x000fe20000fa4270 */
[-C--:B------:R-:W-:Y:S01]  /*3310*/  FMUL R34, R34, R0.reuse ;  /* 0x0000000022227220 */ /* 0x080fe20000400000 */
[----:B------:R-:W-:Y:S01]  /*3320*/  ISETP.GT.AND P4, PT, R4, RZ, P0 ;  /* 0x000000ff0400720c */ /* 0x000fe20000784270 */
[----:B------:R-:W-:Y:S01]  /*3330*/  FMUL R35, R35, R0 ;  /* 0x0000000023237220 */ /* 0x000fe20000400000 */
[----:B------:R-:W-:Y:S01]  /*3340*/  F2FP.BF16.F32.PACK_AB R26, RZ, R26 ;  /* 0x0000001aff1a723e */ /* 0x000fe200000010ff */
[-C--:B------:R-:W-:Y:S01]  /*3350*/  FMUL R36, R36, R0.reuse ;  /* 0x0000000024247220 */ /* 0x080fe20000400000 */
[----:B------:R-:W-:Y:S01]  /*3360*/  F2FP.BF16.F32.PACK_AB R27, RZ, R27 ;  /* 0x0000001bff1b723e */ /* 0x000fe200000010ff */
[----:B------:R-:W-:Y:S01]  /*3370*/  FMUL R37, R37, R0 ;  /* 0x0000000025257220 */ /* 0x000fe20000400000 */
[----:B------:R-:W-:Y:S01]  /*3380*/  F2FP.BF16.F32.PACK_AB R28, RZ, R28 ;  /* 0x0000001cff1c723e */ /* 0x000fe200000010ff */
[----:B------:R-:W-:Y:S01]  /*3390*/  @P2 STG.E.U16 desc[UR12][R8.64], R26 ;  /* 0x0000001a08002986 */ /* 0x000fe2000c10150c */
[----:B------:R-:W-:Y:S01]  /*33a0*/  F2FP.BF16.F32.PACK_AB R29, RZ, R29 ;  /* 0x0000001dff1d723e */ /* 0x000fe200000010ff */
[-C--:B------:R-:W-:Y:S01]  /*33b0*/  FMUL R38, R38, R0.reuse ;  /* 0x0000000026267220 */ /* 0x080fe20000400000 */
[C---:B------:R-:W-:Y:S01]  /*33c0*/  ISETP.GT.AND P1, PT, R4.reuse, 0x8, P1 ;  /* 0x000000080400780c */ /* 0x040fe20000f24270 */
[----:B------:R-:W-:Y:S01]  /*33d0*/  @P3 STG.E.U16 desc[UR12][R8.64+0x2], R27 ;  /* 0x0000021b08003986 */ /* 0x000fe2000c10150c */
[----:B------:R-:W-:Y:S01]  /*33e0*/  ISETP.GT.AND P3, PT, R3, 0x10, PT ;  /* 0x000000100300780c */ /* 0x000fe20003f64270 */
[-C--:B------:R-:W-:Y:S01]  /*33f0*/  FMUL R39, R39, R0.reuse ;  /* 0x0000000027277220 */ /* 0x080fe20000400000 */
[----:B------:R-:W-:Y:S01]  /*3400*/  ISETP.GT.AND P2, PT, R4, 0x8, P0 ;  /* 0x000000080400780c */ /* 0x000fe20000744270 */
[----:B------:R-:W-:Y:S01]  /*3410*/  @P5 STG.E.U16 desc[UR12][R6.64+0x10], R28 ;  /* 0x0000101c06005986 */ /* 0x000fe2000c10150c */
[----:B------:R-:W-:Y:S01]  /*3420*/  ISETP.GT.AND P0, PT, R3, 0x11, PT ;  /* 0x000000110300780c */ /* 0x000fe20003f04270 */
[----:B------:R-:W-:Y:S01]  /*3430*/  FMUL R40, R40, R0 ;  /* 0x0000000028287220 */ /* 0x000fe20000400000 */
[----:B------:R-:W-:Y:S01]  /*3440*/  F2FP.BF16.F32.PACK_AB R30, RZ, R30 ;  /* 0x0000001eff1e723e */ /* 0x000fe200000010ff */
[----:B------:R-:W-:Y:S01]  /*3450*/  @P4 STG.E.U16 desc[UR12][R6.64+0x12], R29 ;  /* 0x0000121d06004986 */ /* 0x000fe2000c10150c */
[C---:B------:R-:W-:Y:S01]  /*3460*/  ISETP.GT.AND P4, PT, R4.reuse, RZ, P3 ;  /* 0x000000ff0400720c */ /* 0x040fe20001f84270 */
[-C--:B------:R-:W-:Y:S01]  /*3470*/  FMUL R41, R41, R0.reuse ;  /* 0x0000000029297220 */ /* 0x080fe20000400000 */
[----:B------:R-:W-:Y:S01]  /*3480*/  ISETP.GT.AND P5, PT, R4, RZ, P0 ;  /* 0x000000ff0400720c */ /* 0x000fe200007a4270 */
[----:B------:R-:W-:Y:S01]  /*3490*/  @P1 STG.E.U16 desc[UR12][R8.64+0x10], R30 ;  /* 0x0000101e08001986 */ /* 0x000fe2000c10150c */
[----:B------:R-:W-:Y:S01]  /*34a0*/  F2FP.BF16.F32.PACK_AB R31, RZ, R31 ;  /* 0x0000001fff1f723e */ /* 0x000fe200000010ff */
[----:B------:R-:W-:Y:S01]  /*34b0*/  FMUL R42, R42, R0 ;  /* 0x000000002a2a7220 */ /* 0x000fe20000400000 */
[----:B------:R-:W-:Y:S01]  /*34c0*/  F2FP.BF16.F32.PACK_AB R32, RZ, R32 ;  /* 0x00000020ff20723e */ /* 0x000fe200000010ff */
[-C--:B------:R-:W-:Y:S01]  /*34d0*/  FMUL R43, R43, R0.reuse ;  /* 0x000000002b2b7220 */ /* 0x080fe20000400000 */
[----:B------:R-:W-:Y:S01]  /*34e0*/  F2FP.BF16.F32.PACK_AB R33, RZ, R33 ;  /* 0x00000021ff21723e */ /* 0x000fe200000010ff */
[----:B------:R-:W-:Y:S01]  /*34f0*/  @P2 STG.E.U16 desc[UR12][R8.64+0x12], R31 ;  /* 0x0000121f08002986 */ /* 0x000fe2000c10150c */
[----:B------:R-:W-:Y:S01]  /*3500*/  ISETP.GT.AND P3, PT, R4, 0x8, P3 ;  /* 0x000000080400780c */ /* 0x000fe20001f64270 */
[-C--:B------:R-:W-:Y:S01]  /*3510*/  FMUL R44, R44, R0.reuse ;  /* 0x000000002c2c7220 */ /* 0x080fe20000400000 */
[----:B------:R-:W-:Y:S01]  /*3520*/  ISETP.GT.AND P1, PT, R3, 0x18, PT ;  /* 0x000000180300780c */ /* 0x000fe20003f24270 */
[----:B------:R-:W-:Y:S01]  /*3530*/  @P4 STG.E.U16 desc[UR12][R6.64+0x20], R32 ;  /* 0x0000202006004986 */ /* 0x000fe2000c10150c */
[C---:B------:R-:W-:Y:S01]  /*3540*/  ISETP.GT.AND P0, PT, R4.reuse, 0x8, P0 ;  /* 0x000000080400780c */ /* 0x040fe20000704270 */
[-C--:B------:R-:W-:Y:S01]  /*3550*/  FMUL R45, R45, R0.reuse ;  /* 0x000000002d2d7220 */ /* 0x080fe20000400000 */
[----:B------:R-:W-:Y:S01]  /*3560*/  ISETP.GT.AND P2, PT, R3, 0x19, PT ;  /* 0x000000190300780c */ /* 0x000fe20003f44270 */
[----:B------:R-:W-:Y:S01]  /*3570*/  @P5 STG.E.U16 desc[UR12][R6.64+0x22], R33 ;  /* 0x0000222106005986 */ /* 0x000fe2000c10150c */
        /* <DEDUP_REMOVED lines=12> */
[----:B------:R-:W-:Y:S01]  /*3640*/  ISETP.GT.AND P3, PT, R3, 0x20, PT ;  /* 0x000000200300780c */ /* 0x000fe20003f64270 */
[----:B------:R-:W-:Y:S01]  /*3650*/  @P0 STG.E.U16 desc[UR12][R8.64+0x22], R35 ;  /* 0x0000222308000986 */ /* 0x000fe2000c10150c */
[C---:B------:R-:W-:Y:S01]  /*3660*/  ISETP.GT.AND P1, PT, R4.reuse, 0x8, P1 ;  /* 0x000000080400780c */ /* 0x040fe20000f24270 */
[-C--:B------:R-:W-:Y:S01]  /*3670*/  FMUL R51, R51, R0.reuse ;  /* 0x0000000033337220 */ /* 0x080fe20000400000 */
[----:B------:R-:W-:Y:S01]  /*3680*/  ISETP.GT.AND P0, PT, R3, 0x21, PT ;  /* 0x000000210300780c */ /* 0x000fe20003f04270 */
[----:B------:R-:W-:Y:S01]  /*3690*/  @P4 STG.E.U16 desc[UR12][R6.64+0x30], R36 ;  /* 0x0000302406004986 */ /* 0x000fe2000c10150c */
[----:B------:R-:W-:Y:S01]  /*36a0*/  ISETP.GT.AND P2, PT, R4, 0x8, P2 ;  /* 0x000000080400780c */ /* 0x000fe20001744270 */
[-C--:B------:R-:W-:Y:S01]  /*36b0*/  FMUL R52, R52, R0.reuse ;  /* 0x0000000034347220 */ /* 0x080fe20000400000 */
[C---:B------:R-:W-:Y:S01]  /*36c0*/  ISETP.GT.AND P4, PT, R4.reuse, RZ, P3 ;  /* 0x000000ff0400720c */ /* 0x040fe20001f84270 */
[----:B------:R-:W-:Y:S01]  /*36d0*/  @P5 STG.E.U16 desc[UR12][R6.64+0x32], R37 ;  /* 0x0000322506005986 */ /* 0x000fe2000c10150c */
        /* <DEDUP_REMOVED lines=8> */
[----:B------:R-:W-:-:S02]  /*3760*/  F2FP.BF16.F32.PACK_AB R41, RZ, R41 ;  /* 0x00000029ff29723e */ /* 0x000fc400000010ff */
[C---:B------:R-:W-:Y:S01]  /*3770*/  ISETP.GT.AND P3, PT, R4.reuse, 0x8, P3 ;  /* 0x000000080400780c */ /* 0x040fe20001f64270 */
[----:B------:R-:W-:Y:S01]  /*3780*/  @P2 STG.E.U16 desc[UR12][R8.64+0x32], R39 ;  /* 0x0000322708002986 */ /* 0x000fe2000c10150c */
[----:B------:R-:W-:Y:S02]  /*3790*/  ISETP.GT.AND P0, PT, R4, 0x8, P0 ;  /* 0x000000080400780c */ /* 0x000fe40000704270 */
[----:B------:R-:W-:Y:S01]  /*37a0*/  F2FP.BF16.F32.PACK_AB R42, RZ, R42 ;  /* 0x0000002aff2a723e */ /* 0x000fe200000010ff */
[----:B------:R-:W-:Y:S01]  /*37b0*/  @P4 STG.E.U16 desc[UR12][R6.64+0x40], R40 ;  /* 0x0000402806004986 */ /* 0x000fe2000c10150c */
[C---:B------:R-:W-:Y:S02]  /*37c0*/  ISETP.GT.AND P4, PT, R3.reuse, 0x28, PT ;  /* 0x000000280300780c */ /* 0x040fe40003f84270 */
[----:B------:R-:W-:Y:S01]  /*37d0*/  F2FP.BF16.F32.PACK_AB R43, RZ, R43 ;  /* 0x0000002bff2b723e */ /* 0x000fe200000010ff */
[----:B------:R-:W-:Y:S01]  /*37e0*/  @P5 STG.E.U16 desc[UR12][R6.64+0x42], R41 ;  /* 0x0000422906005986 */ /* 0x000fe2000c10150c */
[----:B------:R-:W-:-:S02]  /*37f0*/  ISETP.GT.AND P5, PT, R3, 0x29, PT ;  /* 0x000000290300780c */ /* 0x000fc40003fa4270 */
[C---:B------:R-:W-:Y:S01]  /*3800*/  ISETP.GT.AND P1, PT, R4.reuse, RZ, P4 ;  /* 0x000000ff0400720c */ /* 0x040fe20002724270 */
[----:B------:R-:W-:Y:S01]  /*3810*/  @P3 STG.E.U16 desc[UR12][R8.64+0x40], R42 ;  /* 0x0000402a08003986 */ /* 0x000fe2000c10150c */
[----:B------:R-:W-:Y:S02]  /*3820*/  ISETP.GT.AND P6, PT, R4, RZ, P5 ;  /* 0x000000ff0400720c */ /* 0x000fe40002fc4270 */
[----:B------:R-:W-:Y:S01]  /*3830*/  F2FP.BF16.F32.PACK_AB R44, RZ, R44 ;  /* 0x0000002cff2c723e */ /* 0x000fe200000010ff */
[----:B------:R-:W-:Y:S01]  /*3840*/  @P0 STG.E.U16 desc[UR12][R8.64+0x42], R43 ;  /* 0x0000422b08000986 */ /* 0x000fe2000c10150c */
[C---:B------:R-:W-:Y:S02]  /*3850*/  ISETP.GT.AND P3, PT, R3.reuse, 0x30, PT ;  /* 0x000000300300780c */ /* 0x040fe40003f64270 */
[C---:B------:R-:W-:Y:S02]  /*3860*/  ISETP.GT.AND P2, PT, R3.reuse, 0x31, PT ;  /* 0x000000310300780c */ /* 0x040fe40003f44270 */
[----:B------:R-:W-:-:S02]  /*3870*/  ISETP.GT.AND P0, PT, R3, 0x39, PT ;  /* 0x000000390300780c */ /* 0x000fc40003f04270 */
[C---:B------:R-:W-:Y:S01]  /*3880*/  ISETP.GT.AND P4, PT, R4.reuse, 0x8, P4 ;  /* 0x000000080400780c */ /* 0x040fe20002784270 */
[----:B------:R-:W-:Y:S01]  /*3890*/  @P1 STG.E.U16 desc[UR12][R6.64+0x50], R44 ;  /* 0x0000502c06001986 */ /* 0x000fe2000c10150c */
[----:B------:R-:W-:Y:S01]  /*38a0*/  ISETP.GT.AND P1, PT, R3, 0x38, PT ;  /* 0x000000380300780c */ /* 0x000fe20003f24270 */
[----:B------:R-:W-:Y:S01]  /*38b0*/  @P6 IMAD.MOV.U32 R2, RZ, RZ, R6 ;  /* 0x000000ffff026224 */ /* 0x000fe200078e0006 */
[----:B------:R-:W-:Y:S01]  /*38c0*/  F2FP.BF16.F32.PACK_AB R45, RZ, R45 ;  /* 0x0000002dff2d723e */ /* 0x000fe200000010ff */
[----:B------:R-:W-:Y:S01]  /*38d0*/  @P6 IMAD.MOV.U32 R3, RZ, RZ, R7 ;  /* 0x000000ffff036224 */ /* 0x000fe200078e0007 */
[----:B------:R-:W-:Y:S02]  /*38e0*/  F2FP.BF16.F32.PACK_AB R46, RZ, R46 ;  /* 0x0000002eff2e723e */ /* 0x000fe400000010ff */
[----:B------:R-:W-:Y:S02]  /*38f0*/  F2FP.BF16.F32.PACK_AB R47, RZ, R47 ;  /* 0x0000002fff2f723e */ /* 0x000fe400000010ff */
[----:B------:R0:W-:Y:S01]  /*3900*/  @P6 STG.E.U16 desc[UR12][R2.64+0x52], R45 ;  /* 0x0000522d02006986 */ /* 0x0001e2000c10150c */
[----:B------:R-:W-:-:S02]  /*3910*/  ISETP.GT.AND P6, PT, R4, 0x8, P5 ;  /* 0x000000080400780c */ /* 0x000fc40002fc4270 */
[C---:B------:R-:W-:Y:S02]  /*3920*/  ISETP.GT.AND P5, PT, R4.reuse, RZ, P3 ;  /* 0x000000ff0400720c */ /* 0x040fe40001fa4270 */
[----:B------:R-:W-:Y:S02]  /*3930*/  ISETP.GT.AND P3, PT, R4, 0x8, P3 ;  /* 0x000000080400780c */ /* 0x000fe40001f64270 */
[----:B------:R-:W-:Y:S02]  /*3940*/  F2FP.BF16.F32.PACK_AB R48, RZ, R48 ;  /* 0x00000030ff30723e */ /* 0x000fe400000010ff */
[----:B------:R-:W-:Y:S02]  /*3950*/  F2FP.BF16.F32.PACK_AB R49, RZ, R49 ;  /* 0x00000031ff31723e */ /* 0x000fe400000010ff */
[----:B------:R-:W-:Y:S01]  /*3960*/  F2FP.BF16.F32.PACK_AB R50, RZ, R50 ;  /* 0x00000032ff32723e */ /* 0x000fe200000010ff */
[----:B0-----:R-:W-:Y:S01]  /*3970*/  @P4 IMAD.MOV.U32 R2, RZ, RZ, R8 ;  /* 0x000000ffff024224 */ /* 0x001fe200078e0008 */
[----:B------:R-:W-:Y:S01]  /*3980*/  F2FP.BF16.F32.PACK_AB R51, RZ, R51 ;  /* 0x00000033ff33723e */ /* 0x000fe200000010ff */
[----:B------:R-:W-:Y:S01]  /*3990*/  @P4 IMAD.MOV.U32 R3, RZ, RZ, R9 ;  /* 0x000000ffff034224 */ /* 0x000fe200078e0009 */
[----:B------:R-:W-:-:S02]  /*39a0*/  F2FP.BF16.F32.PACK_AB R52, RZ, R52 ;  /* 0x00000034ff34723e */ /* 0x000fc400000010ff */
[----:B------:R-:W-:Y:S02]  /*39b0*/  F2FP.BF16.F32.PACK_AB R53, RZ, R53 ;  /* 0x00000035ff35723e */ /* 0x000fe400000010ff */
[----:B------:R0:W-:Y:S01]  /*39c0*/  @P4 STG.E.U16 desc[UR12][R2.64+0x50], R46 ;  /* 0x0000502e02004986 */ /* 0x0001e2000c10150c */
[C---:B------:R-:W-:Y:S02]  /*39d0*/  ISETP.GT.AND P4, PT, R4.reuse, RZ, P2 ;  /* 0x000000ff0400720c */ /* 0x040fe40001784270 */
[----:B------:R-:W-:Y:S02]  /*39e0*/  ISETP.GT.AND P2, PT, R4, 0x8, P2 ;  /* 0x000000080400780c */ /* 0x000fe40001744270 */
[----:B------:R-:W-:Y:S01]  /*39f0*/  F2FP.BF16.F32.PACK_AB R54, RZ, R54 ;  /* 0x00000036ff36723e */ /* 0x000fe200000010ff */
[----:B0-----:R-:W-:Y:S02]  /*3a00*/  @P6 IMAD.MOV.U32 R2, RZ, RZ, R8 ;  /* 0x000000ffff026224 */ /* 0x001fe400078e0008 */
[----:B------:R-:W-:-:S05]  /*3a10*/  @P6 IMAD.MOV.U32 R3, RZ, RZ, R9 ;  /* 0x000000ffff036224 */ /* 0x000fca00078e0009 */
[----:B------:R0:W-:Y:S01]  /*3a20*/  @P6 STG.E.U16 desc[UR12][R2.64+0x52], R47 ;  /* 0x0000522f02006986 */ /* 0x0001e2000c10150c */
[C---:B------:R-:W-:Y:S02]  /*3a30*/  ISETP.GT.AND P6, PT, R4.reuse, RZ, P0 ;  /* 0x000000ff0400720c */ /* 0x040fe400007c4270 */
[----:B------:R-:W-:Y:S01]  /*3a40*/  ISETP.GT.AND P0, PT, R4, 0x8, P0 ;  /* 0x000000080400780c */ /* 0x000fe20000704270 */
[----:B0-----:R-:W-:Y:S02]  /*3a50*/  @P5 IMAD.MOV.U32 R2, RZ, RZ, R6 ;  /* 0x000000ffff025224 */ /* 0x001fe400078e0006 */
[----:B------:R-:W-:-:S05]  /*3a60*/  @P5 IMAD.MOV.U32 R3, RZ, RZ, R7 ;  /* 0x000000ffff035224 */ /* 0x000fca00078e0007 */
[----:B------:R0:W-:Y:S01]  /*3a70*/  @P5 STG.E.U16 desc[UR12][R2.64+0x60], R48 ;  /* 0x0000603002005986 */ /* 0x0001e2000c10150c */
[C---:B------:R-:W-:Y:S02]  /*3a80*/  ISETP.GT.AND P5, PT, R4.reuse, RZ, P1 ;  /* 0x000000ff0400720c */ /* 0x040fe40000fa4270 */
[----:B------:R-:W-:Y:S01]  /*3a90*/  ISETP.GT.AND P1, PT, R4, 0x8, P1 ;  /* 0x000000080400780c */ /* 0x000fe20000f24270 */
[----:B0-----:R-:W-:Y:S02]  /*3aa0*/  @P4 IMAD.MOV.U32 R2, RZ, RZ, R6 ;  /* 0x000000ffff024224 */ /* 0x001fe400078e0006 */
[----:B------:R-:W-:-:S05]  /*3ab0*/  @P4 IMAD.MOV.U32 R3, RZ, RZ, R7 ;  /* 0x000000ffff034224 */ /* 0x000fca00078e0007 */
[----:B------:R0:W-:Y:S02]  /*3ac0*/  @P4 STG.E.U16 desc[UR12][R2.64+0x62], R49 ;  /* 0x0000623102004986 */ /* 0x0001e4000c10150c */
        /* <DEDUP_REMOVED lines=8> */
[----:B------:R0:W-:Y:S04]  /*3b50*/  @P5 STG.E.U16 desc[UR12][R2.64+0x70], R52 ;  /* 0x0000703402005986 */ /* 0x0001e8000c10150c */
[----:B------:R1:W-:Y:S01]  /*3b60*/  @P6 STG.E.U16 desc[UR12][R6.64+0x72], R53 ;  /* 0x0000723506006986 */ /* 0x0003e2000c10150c */
[----:B0-----:R-:W-:Y:S02]  /*3b70*/  @P1 IMAD.MOV.U32 R2, RZ, RZ, R8 ;  /* 0x000000ffff021224 */ /* 0x001fe400078e0008 */
[----:B------:R-:W-:-:S05]  /*3b80*/  @P1 IMAD.MOV.U32 R3, RZ, RZ, R9 ;  /* 0x000000ffff031224 */ /* 0x000fca00078e0009 */
[----:B------:R1:W-:Y:S01]  /*3b90*/  @P1 STG.E.U16 desc[UR12][R2.64+0x70], R54 ;  /* 0x0000703602001986 */ /* 0x0003e2000c10150c */
[----:B------:R-:W-:Y:S05]  /*3ba0*/  @!P0 EXIT ;  /* 0x000000000000894d */ /* 0x000fea0003800000 */
[----:B------:R-:W-:-:S05]  /*3bb0*/  F2FP.BF16.F32.PACK_AB R0, RZ, R0 ;  /* 0x00000000ff00723e */ /* 0x000fca00000010ff */
[----:B------:R-:W-:Y:S01]  /*3bc0*/  STG.E.U16 desc[UR12][R8.64+0x72], R0 ;  /* 0x0000720008007986 */ /* 0x000fe2000c10150c */
[----:B------:R-:W-:Y:S05]  /*3bd0*/  EXIT ;  /* 0x000000000000794d */ /* 0x000fea0003800000 */
.L_x_14:
[----:B------:R-:W-:-:S13]  /*3be0*/  ISETP.NE.AND P0, PT, R14, RZ, PT ;  /* 0x000000ff0e00720c */ /* 0x000fda0003f05270 */
[----:B------:R-:W-:Y:S05]  /*3bf0*/  @P0 EXIT ;  /* 0x000000000000094d */ /* 0x000fea0003800000 */
[----:B------:R-:W-:-:S13]  /*3c00*/  ELECT P0, URZ, PT ;  /* 0x00000000003f782f */ /* 0x000fda0003800000 */
[----:B------:R-:W-:Y:S05]  /*3c10*/  @!P0 BRA `(.L_x_89) ;  /* 0x0000000800108947 */ /* 0x000fea0003800000 */
[----:B------:R-:W-:-:S13]  /*3c20*/  ISETP.GE.AND P0, PT, R6, 0x1, PT ;  /* 0x000000010600780c */ /* 0x000fda0003f06270 */
[----:B------:R-:W-:Y:S05]  /*3c30*/  @!P0 BRA `(.L_x_89) ;  /* 0x0000000800088947 */ /* 0x000fea0003800000 */
[----:B---3-5:R-:W2:Y:S01]  /*3c40*/  S2R R2, SR_CgaCtaId ;  /* 0x0000000000027919 */ /* 0x028ea20000008800 */
[----:B------:R-:W-:Y:S01]  /*3c50*/  IMAD.SHL.U32 R21, R7, 0x40, RZ ;  /* 0x0000004007157824 */ /* 0x000fe200078e00ff */
[----:B------:R-:W-:Y:S01]  /*3c60*/  ULDC UR4, c[0x0][0x384] ;  /* 0x0000e10000047ab9 */ /* 0x000fe20000000800 */
[----:B------:R-:W-:Y:S01]  /*3c70*/  LOP3.LUT P0, RZ, R8, 0x1f, RZ, 0xc0, !PT ;  /* 0x0000001f08ff7812 */ /* 0x000fe2000780c0ff */
[----:B------:R-:W-:Y:S01]  /*3c80*/  ULDC UR5, c[0x0][0x388] ;  /* 0x0000e20000057ab9 */ /* 0x000fe20000000800 */
[C---:B------:R-:W-:Y:S01]  /*3c90*/  ISETP.NE.AND P1, PT, R9.reuse, RZ, PT ;  /* 0x000000ff0900720c */ /* 0x040fe20003f25270 */
[----:B------:R-:W-:Y:S01]  /*3ca0*/  VIADD R24, R6, 0x1 ;  /* 0x0000000106187836 */ /* 0x000fe20000000000 */
[----:B------:R-:W-:Y:S01]  /*3cb0*/  ISETP.NE.OR P0, PT, R9, RZ, !P0 ;  /* 0x000000ff0900720c */ /* 0x000fe20004705670 */
[----:B------:R-:W-:Y:S01]  /*3cc0*/  IMAD.MOV.U32 R7, RZ, RZ, 0x1 ;  /* 0x00000001ff077424 */ /* 0x000fe200078e00ff */
[----:B------:R-:W-:Y:S01]  /*3cd0*/  LOP3.LUT R23, R3, 0x2, RZ, 0xfc, !PT ;  /* 0x0000000203177812 */ /* 0x000fe200078efcff */
[----:B------:R-:W-:Y:S01]  /*3ce0*/  IMAD.MOV.U32 R11, RZ, RZ, RZ ;  /* 0x000000ffff0b7224 */ /* 0x000fe200078e00ff */
[----:B01----:R-:W-:-:S02]  /*3cf0*/  CS2R R12, SRZ ;  /* 0x00000000000c7805 */ /* 0x003fc4000001ff00 */
[----:B------:R-:W-:Y:S01]  /*3d00*/  CS2R R14, SRZ ;  /* 0x00000000000e7805 */ /* 0x000fe2000001ff00 */
[----:B--2---:R-:W-:-:S05]  /*3d10*/  IMAD.SHL.U32 R0, R2, 0x20, RZ ;  /* 0x0000002002007824 */ /* 0x004fca00078e00ff */
[----:B------:R-:W-:Y:S01]  /*3d20*/  LOP3.LUT R5, R0, 0x20, RZ, 0xc0, !PT ;  /* 0x0000002000057812 */ /* 0x000fe200078ec0ff */
[----:B------:R-:W-:Y:S02]  /*3d30*/  IMAD.SHL.U32 R0, R2, 0x400, RZ ;  /* 0x0000040002007824 */ /* 0x000fe400078e00ff */
[----:B------:R-:W-:-:S03]  /*3d40*/  IMAD.HI.U32 R2, R21, UR4, RZ ;  /* 0x0000000415027c27 */ /* 0x000fc6000f8e00ff */
[----:B------:R-:W-:Y:S01]  /*3d50*/  LOP3.LUT R0, R0, 0x400, RZ, 0xc0, !PT ;  /* 0x0000040000007812 */ /* 0x000fe200078ec0ff */
[----:B------:R-:W-:Y:S01]  /*3d60*/  IMAD R10, R10, 0x40, R5 ;  /* 0x000000400a0a7824 */ /* 0x000fe200078e0205 */
[----:B------:R-:W-:-:S07]  /*3d70*/  SHF.R.U32.HI R2, RZ, UR5, R2 ;  /* 0x00000005ff027c19 */ /* 0x000fce0008011602 */
.L_x_93:
[----:B------:R-:W0:Y:S01]  /*3d80*/  S2R R5, SR_CgaCtaId ;  /* 0x0000000000057919 */ /* 0x000e220000008800 */
[----:B------:R-:W-:-:S04]  /*3d90*/  MOV R4, 0x400 ;  /* 0x0000040000047802 */ /* 0x000fc80000000f00 */
[----:B0-----:R-:W-:Y:S02]  /*3da0*/  LEA R17, R5, R4, 0x18 ;  /* 0x0000000405117211 */ /* 0x001fe400078ec0ff */
[----:B------:R-:W-:-:S03]  /*3db0*/  SHF.L.U32 R4, R7, 0x1f, RZ ;  /* 0x0000001f07047819 */ /* 0x000fc600000006ff */
[----:B------:R-:W-:-:S07]  /*3dc0*/  IMAD R9, R11, 0x8, R17 ;  /* 0x000000080b097824 */ /* 0x000fce00078e0211 */
.L_x_90:
[----:B0-----:R0:W1:Y:S02]  /*3dd0*/  SYNCS.PHASECHK.TRANS64.TRYWAIT P2, [R9+URZ+0x380e0], R4 ;  /* 0x0380e004090075a7 */ /* 0x001064000804017f */
[----:B-1----:R-:W-:Y:S05]  /*3de0*/  @!P2 NANOSLEEP.SYNCS 0x989680 ;  /* 0x009896800000a95d */ /* 0x002fea0003900000 */
[----:B------:R-:W1:Y:S02]  /*3df0*/  @!P2 SYNCS.PHASECHK.TRANS64 P2, [R9+URZ+0x380e0], R4 ;  /* 0x0380e0040900a5a7 */ /* 0x000e64000804007f */
[----:B-1----:R-:W-:Y:S05]  /*3e00*/  @!P2 BRA `(.L_x_90) ;  /* 0xfffffffc00f0a947 */ /* 0x002fea000383ffff */
[----:B0-----:R-:W0:Y:S02]  /*3e10*/  @!P1 LDC R4, c[0x0][0x580] ;  /* 0x00016000ff049b82 */ /* 0x001e240000000800 */
[----:B0-----:R0:W-:Y:S02]  /*3e20*/  @!P1 SYNCS.ARRIVE.TRANS64 RZ, [R9+URZ+0x38000], R4 ;  /* 0x0380000409ff99a7 */ /* 0x0011e4000800003f */
[----:B0-----:R-:W-:-:S04]  /*3e30*/  PRMT R4, R23, 0x9910, RZ ;  /* 0x0000991017047816 */ /* 0x001fc800000000ff */
[----:B------:R-:W-:-:S13]  /*3e40*/  ISETP.NE.AND P2, PT, R4, 0x2, PT ;  /* 0x000000020400780c */ /* 0x000fda0003f45270 */
[----:B------:R-:W-:Y:S05]  /*3e50*/  @P2 BRA `(.L_x_91) ;  /* 0x0000000000042947 */ /* 0x000fea0003800000 */
[----:B------:R-:W-:Y:S01]  /*3e60*/  BPT.TRAP 0x1 ;  /* 0x000000040000795c */ /* 0x000fe20000300000 */
.L_x_91:
[----:B------:R-:W-:Y:S05]  /*3e70*/  @P0 BRA `(.L_x_92) ;  /* 0x0000000000040947 */ /* 0x000fea0003800000 */
[----:B------:R-:W-:Y:S01]  /*3e80*/  BPT.TRAP 0x1 ;  /* 0x000000040000795c */ /* 0x000fe20000300000 */
.L_x_92:
[----:B------:R-:W0:Y:S01]  /*3e90*/  LDC R16, c[0x0][0x380] ;  /* 0x0000e000ff107b82 */ /* 0x000e220000000800 */
[----:B------:R-:W-:Y:S01]  /*3ea0*/  R2UR UR4, R2 ;  /* 0x00000000020472ca */ /* 0x000fe200000e0000 */
[----:B------:R-:W-:Y:S01]  /*3eb0*/  ULDC UR24, c[0x0][0x38c] ;  /* 0x0000e30000187ab9 */ /* 0x000fe20000000800 */
[----:B------:R-:W-:Y:S01]  /*3ec0*/  R2UR UR13, R21 ;  /* 0x00000000150d72ca */ /* 0x000fe200000e0000 */
[----:B------:R-:W-:Y:S01]  /*3ed0*/  UISETP.NE.AND UP0, UPT, UR24, 0x1, UPT ;  /* 0x000000011800788c */ /* 0x000fe2000bf05270 */
[----:B------:R-:W-:Y:S01]  /*3ee0*/  R2UR UR17, R9 ;  /* 0x00000000091172ca */ /* 0x000fe200000e0000 */
[----:B------:R-:W-:Y:S01]  /*3ef0*/  ULDC UR12, c[0x0][0x3ec] ;  /* 0x0000fb00000c7ab9 */ /* 0x000fe20000000800 */
[C---:B------:R-:W-:Y:S01]  /*3f00*/  R2UR UR18, R14.reuse ;  /* 0x000000000e1272ca */ /* 0x040fe200000e0000 */
[----:B------:R-:W1:Y:S01]  /*3f10*/  LDC.64 R18, c[0x0][0x3f8] ;  /* 0x0000fe00ff127b82 */ /* 0x000e620000000a00 */
[----:B------:R-:W-:Y:S01]  /*3f20*/  VIADD R14, R14, 0x1 ;  /* 0x000000010e0e7836 */ /* 0x000fe20000000000 */
[----:B------:R-:W-:Y:S01]  /*3f30*/  R2UR UR10, R17 ;  /* 0x00000000110a72ca */ /* 0x000fe200000e0000 */
[----:B------:R-:W-:Y:S01]  /*3f40*/  VIADD R24, R24, 0xffffffff ;  /* 0xffffffff18187836 */ /* 0x000fe20000000000 */
[----:B------:R-:W-:Y:S01]  /*3f50*/  R2UR UR16, R11 ;  /* 0x000000000b1072ca */ /* 0x000fe200000e0000 */
[----:B------:R-:W-:Y:S01]  /*3f60*/  ULDC.64 UR28, c[0x0][0x198] ;  /* 0x00006600001c7ab9 */ /* 0x000fe20000000a00 */
[----:B------:R-:W-:Y:S01]  /*3f70*/  ULDC.64 UR20, c[0x0][0x3f0] ;  /* 0x0000fc0000147ab9 */ /* 0x000fe20000000a00 */
[----:B------:R-:W-:Y:S01]  /*3f80*/  @UP0 ULDC.64 UR8, c[0x0][0x390] ;  /* 0x0000e40000080ab9 */ /* 0x000fe20000000a00 */
[----:B------:R-:W1:Y:S01]  /*3f90*/  LDC.64 R4, c[0x0][0x3d0] ;  /* 0x0000f400ff047b82 */ /* 0x000e620000000a00 */
[----:B------:R-:W-:Y:S01]  /*3fa0*/  ISETP.GT.AND P6, PT, R24, 0x1, PT ;  /* 0x000000011800780c */ /* 0x000fe20003fc4270 */
[----:B------:R-:W-:-:S02]  /*3fb0*/  UIADD3 UR17, UR17, 0x38000, URZ ;  /* 0x0003800011117890 */ /* 0x000fc4000fffe03f */
[----:B------:R-:W-:Y:S01]  /*3fc0*/  USHF.L.U32 UR18, UR18, 0x5, URZ ;  /* 0x0000000512127899 */ /* 0x000fe2000800063f */
[----:B------:R-:W-:Y:S01]  /*3fd0*/  UMOV UR31, 0x30000 ;  /* 0x00030000001f7882 */ /* 0x000fe20000000000 */
[----:B------:R-:W-:Y:S01]  /*3fe0*/  UMOV UR26, 0x0 ;  /* 0x00000000001a7882 */ /* 0x000fe20000000000 */
[----:B0-----:R-:W-:Y:S01]  /*3ff0*/  ISETP.NE.AND P2, PT, R16, 0x1, PT ;  /* 0x000000011000780c */ /* 0x001fe20003f45270 */
[----:B------:R-:W0:Y:S01]  /*4000*/  LDC R20, c[0x0][0x400] ;  /* 0x00010000ff147b82 */ /* 0x000e220000000800 */
[----:B------:R-:W-:Y:S01]  /*4010*/  ULEA UR16, UR16, UR10, 0xc ;  /* 0x0000000a10107291 */ /* 0x000fe2000f8e603f */
[----:B------:R-:W-:-:S10]  /*4020*/  UMOV UR27, 0x10000000 ;  /* 0x10000000001b7882 */ /* 0x000fd40000000000 */
[----:B------:R-:W-:Y:S01]  /*4030*/  @P2 IMAD.U32 R8, RZ, RZ, UR4 ;  /* 0x00000004ff082e24 */ /* 0x000fe2000f8e00ff */
[----:B------:R-:W-:-:S04]  /*4040*/  ULDC.64 UR4, c[0x0][0x3c8] ;  /* 0x0000f20000047ab9 */ /* 0x000fc80000000a00 */
[----:B------:R-:W-:Y:S01]  /*4050*/  @P2 R2UR UR13, R8 ;  /* 0x00000000080d22ca */ /* 0x000fe200000e0000 */
[C---:B------:R-:W-:Y:S01]  /*4060*/  IMAD R8, R11.reuse, 0x800, R0 ;  /* 0x000008000b087824 */ /* 0x040fe200078e0200 */
[----:B------:R-:W-:Y:S01]  /*4070*/  ISETP.NE.AND P2, PT, R14, UR15, PT ;  /* 0x0000000f0e007c0c */ /* 0x000fe2000bf45270 */
[----:B------:R-:W-:Y:S02]  /*4080*/  VIADD R11, R11, 0x1 ;  /* 0x000000010b0b7836 */ /* 0x000fe40000000000 */
[----:B------:R-:W-:Y:S01]  /*4090*/  IMAD R22, R8, 0x2, R17 ;  /* 0x0000000208167824 */ /* 0x000fe200078e0211 */
[----:B------:R-:W-:Y:S01]  /*40a0*/  SEL R14, R14, RZ, P2 ;  /* 0x000000ff0e0e7207 */ /* 0x000fe20001000000 */
[----:B------:R-:W2:Y:S01]  /*40b0*/  LDC.64 R8, c[0x0][0x3e0] ;  /* 0x0000f800ff087b82 */ /* 0x000ea20000000a00 */
[----:B-1----:R-:W-:Y:S01]  /*40c0*/  IMAD R17, R13, R4, R19 ;  /* 0x000000040d117224 */ /* 0x002fe200078e0213 */
[----:B------:R-:W-:Y:S01]  /*40d0*/  ISETP.NE.AND P5, PT, R11, 0x1c, PT ;  /* 0x0000001c0b00780c */ /* 0x000fe20003fa5270 */
[----:B------:R-:W-:Y:S01]  /*40e0*/  IMAD R4, R15, UR5, R18 ;  /* 0x000000050f047c24 */ /* 0x000fe2000f8e0212 */
[----:B------:R-:W-:Y:S01]  /*40f0*/  ULDC UR5, c[0x0][0x398] ;  /* 0x0000e60000057ab9 */ /* 0x000fe20000000800 */
[----:B0-----:R-:W-:Y:S01]  /*4100*/  IMAD R5, R12, R5, R20 ;  /* 0x000000050c057224 */ /* 0x001fe200078e0214 */
[----:B------:R-:W-:Y:S01]  /*4110*/  UIMAD.WIDE.U32 UR6, UR13, UR8, URZ ;  /* 0x000000080d0672a5 */ /* 0x000fe2000f8e003f */
[----:B------:R-:W-:Y:S01]  /*4120*/  IMAD.U32 R4, R17, 0x20, R4 ;  /* 0x0000002011047824 */ /* 0x000fe200078e0004 */
[----:B------:R-:W-:Y:S01]  /*4130*/  UIADD3 UR6, -UR13, URZ, URZ ;  /* 0x0000003f0d067290 */ /* 0x000fe2000fffe13f */
[----:B------:R-:W-:Y:S01]  /*4140*/  VIADD R17, R15, 0x1 ;  /* 0x000000010f117836 */ /* 0x000fe20000000000 */
[----:B------:R-:W-:Y:S01]  /*4150*/  UMOV UR14, UR13 ;  /* 0x0000000d000e7c82 */ /* 0x000fe20008000000 */
[----:B------:R-:W-:Y:S01]  /*4160*/  @UP0 USHF.R.U32.HI UR14, URZ, UR9, UR7 ;  /* 0x000000093f0e0299 */ /* 0x000fe20008011607 */
[----:B------:R-:W-:Y:S01]  /*4170*/  @P2 IMAD.MOV R17, RZ, RZ, R15 ;  /* 0x000000ffff112224 */ /* 0x000fe200078e020f */
[----:B------:R-:W-:Y:S01]  /*4180*/  UISETP.NE.AND UP0, UPT, UR5, 0x1, UPT ;  /* 0x000000010500788c */ /* 0x000fe2000bf05270 */
[----:B------:R-:W-:Y:S01]  /*4190*/  IMAD R16, R16, UR6, R21 ;  /* 0x0000000610107c24 */ /* 0x000fe2000f8e0215 */
[----:B------:R-:W-:Y:S01]  /*41a0*/  ULDC.64 UR8, c[0x0][0x3c0] ;  /* 0x0000f00000087ab9 */ /* 0x000fe20000000a00 */
[----:B------:R-:W-:Y:S01]  /*41b0*/  IMAD.U32 R4, R5, 0x400, R4 ;  /* 0x0000040005047824 */ /* 0x000fe200078e0004 */
[----:B------:R-:W-:Y:S01]  /*41c0*/  R2UR UR23, R22 ;  /* 0x00000000161772ca */ /* 0x000fe200000e0000 */
[----:B------:R-:W-:Y:S01]  /*41d0*/  UMOV UR22, UR14 ;  /* 0x0000000e00167c82 */ /* 0x000fe20008000000 */
[----:B------:R-:W-:Y:S01]  /*41e0*/  R2UR UR19, R16 ;  /* 0x00000000101372ca */ /* 0x000fe200000e0000 */
[----:B------:R-:W-:Y:S01]  /*41f0*/  UIADD3 UR7, -UR14, URZ, URZ ;  /* 0x0000003f0e077290 */ /* 0x000fe2000fffe13f */
[----:B------:R-:W-:Y:S01]  /*4200*/  R2UR UR25, R4 ;  /* 0x00000000041972ca */ /* 0x000fe200000e0000 */
[----:B------:R-:W-:Y:S01]  /*4210*/  VIADD R4, R13, 0x1 ;  /* 0x000000010d047836 */ /* 0x000fe20000000000 */
[----:B------:R-:W-:Y:S01]  /*4220*/  UIADD3 UR6, UP1, UR28, 0xf0, URZ ;  /* 0x000000f01c067890 */ /* 0x000fe2000ff3e03f */
[----:B--2---:R-:W-:Y:S01]  /*4230*/  ISETP.NE.AND P3, PT, R17, R8, PT ;  /* 0x000000081100720c */ /* 0x004fe20003f65270 */
[----:B------:R-:W-:Y:S01]  /*4240*/  @UP0 ULDC UR10, c[0x0][0x39c] ;  /* 0x0000e700000a0ab9 */ /* 0x000fe20000000800 */
[----:B------:R-:W-:Y:S01]  /*4250*/  @UP0 ULDC UR30, c[0x0][0x3a0] ;  /* 0x0000e800001e0ab9 */ /* 0x000fe20000000800 */
[----:B------:R-:W-:Y:S01]  /*4260*/  UIMAD.WIDE.U32 UR10, UR14, UR10, URZ ;  /* 0x0000000a0e0a72a5 */ /* 0x000fe2000f8e003f */
[----:B------:R-:W-:Y:S01]  /*4270*/  VIADD R5, R12, 0x1 ;  /* 0x000000010c057836 */ /* 0x000fe20000000000 */
[----:B------:R-:W-:Y:S01]  /*4280*/  UIMAD UR7, UR24, UR7, UR13 ;  /* 0x00000007180772a4 */ /* 0x000fe2000f8e020d */
[----:B------:R-:W-:Y:S01]  /*4290*/  R2UR UR13, R13 ;  /* 0x000000000d0d72ca */ /* 0x000fe200000e0000 */
[----:B------:R-:W-:Y:S01]  /*42a0*/  @UP0 USHF.R.U32.HI UR22, URZ, UR30, UR11 ;  /* 0x0000001e3f160299 */ /* 0x000fe2000801160b */
[----:B------:R-:W-:Y:S01]  /*42b0*/  SEL R8, RZ, 0x1, P5 ;  /* 0x00000001ff087807 */ /* 0x000fe20002800000 */
[----:B------:R-:W-:Y:S01]  /*42c0*/  UIMAD UR19, UR19, UR8, UR12 ;  /* 0x00000008131372a4 */ /* 0x000fe2000f8e020c */
[----:B------:R-:W-:Y:S01]  /*42d0*/  R2UR UR12, R15 ;  /* 0x000000000f0c72ca */ /* 0x000fe200000e0000 */
[----:B------:R-:W-:Y:S01]  /*42e0*/  UIADD3 UR8, -UR22, URZ, URZ ;  /* 0x0000003f16087290 */ /* 0x000fe2000fffe13f */
[----:B------:R-:W-:Y:S01]  /*42f0*/  R2UR UR11, R10 ;  /* 0x000000000a0b72ca */ /* 0x000fe200000e0000 */
[----:B------:R-:W-:Y:S01]  /*4300*/  @P3 IMAD.MOV R4, RZ, RZ, R13 ;  /* 0x000000ffff043224 */ /* 0x000fe200078e020d */
[----:B------:R-:W-:Y:S01]  /*4310*/  UIADD3 UR28, UP2, UR28, 0x270, URZ ;  /* 0x000002701c1c7890 */ /* 0x000fe2000ff5e03f */
[----:B------:R-:W-:Y:S01]  /*4320*/  LOP3.LUT R7, R7, R8, RZ, 0x3c, !PT ;  /* 0x0000000807077212 */ /* 0x000fe200078e3cff */
[----:B------:R-:W-:Y:S01]  /*4330*/  UIMAD UR5, UR5, UR8, UR14 ;  /* 0x00000008050572a4 */ /* 0x000fe2000f8e020e */
[----:B------:R-:W-:Y:S01]  /*4340*/  R2UR UR14, R12 ;  /* 0x000000000c0e72ca */ /* 0x000fe200000e0000 */
[----:B------:R-:W-:Y:S01]  /*4350*/  UIMAD UR20, UR7, UR9, UR20 ;  /* 0x00000009071472a4 */ /* 0x000fe2000f8e0214 */
[C---:B------:R-:W-:Y:S01]  /*4360*/  ISETP.NE.AND P4, PT, R4.reuse, R9, PT ;  /* 0x000000090400720c */ /* 0x040fe20003f85270 */
[----:B------:R-:W-:Y:S01]  /*4370*/  UIMAD UR21, UR5, UR4, UR21 ;  /* 0x00000004051572a4 */ /* 0x000fe2000f8e0215 */
[----:B------:R-:W-:Y:S01]  /*4380*/  SEL R11, R11, RZ, P5 ;  /* 0x000000ff0b0b7207 */ /* 0x000fe20002800000 */
[----:B------:R-:W-:Y:S01]  /*4390*/  UIADD3.X UR7, URZ, UR29, URZ, UP1, !UPT ;  /* 0x0000001d3f077290 */ /* 0x000fe20008ffe43f */
[----:B------:R-:W-:Y:S01]  /*43a0*/  SEL R15, R17, RZ, P3 ;  /* 0x000000ff110f7207 */ /* 0x000fe20001800000 */
[----:B------:R-:W-:Y:S01]  /*43b0*/  UPRMT UR4, UR25, 0x5410, URZ ;  /* 0x0000541019047896 */ /* 0x000fe2000800003f */
[----:B------:R-:W-:Y:S01]  /*43c0*/  SEL R13, R4, RZ, P4 ;  /* 0x000000ff040d7207 */ /* 0x000fe20002000000 */
[----:B------:R-:W-:-:S02]  /*43d0*/  UIADD3 UR8, UR23, 0x1c000, URZ ;  /* 0x0001c00017087890 */ /* 0x000fc4000fffe03f */
[----:B------:R-:W-:Y:S01]  /*43e0*/  UIADD3.X UR29, URZ, UR29, URZ, UP2, !UPT ;  /* 0x0000001d3f1d7290 */ /* 0x000fe200097fe43f */
[----:B------:R-:W-:Y:S01]  /*43f0*/  UMOV UR9, UR17 ;  /* 0x0000001100097c82 */ /* 0x000fe20008000000 */
[----:B------:R-:W-:Y:S02]  /*4400*/  UMOV UR10, UR18 ;  /* 0x00000012000a7c82 */ /* 0x000fe40008000000 */
[----:B------:R-:W-:Y:S01]  /*4410*/  @P4 IMAD.MOV R5, RZ, RZ, R12 ;  /* 0x000000ffff054224 */ /* 0x000fe200078e020c */
[----:B------:R4:W-:Y:S03]  /*4420*/  UTMALDG.5D.IM2COL [UR16], [UR6], UR4 ;  /* 0x00000010060073b4 */ /* 0x0009e60008060004 */
[----:B------:R-:W-:Y:S01]  /*4430*/  IMAD.MOV.U32 R12, RZ, RZ, R5 ;  /* 0x000000ffff0c7224 */ /* 0x000fe200078e0005 */
[----:B------:R4:W-:Y:S02]  /*4440*/  UTMALDG.5D.MULTICAST [UR8], [UR28], UR31, desc[UR26] ;  /* 0x00001a081c0073b4 */ /* 0x0009e4000802181f */
[----:B----4-:R-:W-:Y:S05]  /*4450*/  @P6 BRA `(.L_x_93) ;  /* 0xfffffff800486947 */ /* 0x010fea000383ffff */
.L_x_89:
[----:B------:R-:W-:Y:S01]  /*4460*/  ISETP.GE.U32.AND P2, PT, R6, 0x1c, PT ;  /* 0x0000001c0600780c */ /* 0x000fe20003f46070 */
[----:B------:R-:W-:Y:S05]  /*4470*/  WARPSYNC.ALL ;  /* 0x0000000000007948 */ /* 0x000fea0003800000 */
[----:B------:R-:W-:-:S07]  /*4480*/  ELECT P1, URZ, PT ;  /* 0x00000000003f782f */ /* 0x000fce0003820000 */
[----:B------:R-:W-:-:S05]  /*4490*/  @P2 SHF.R.U32.HI R4, RZ, 0x2, R6 ;  /* 0x00000002ff042819 */ /* 0x000fca0000011606 */
[----:B------:R-:W-:-:S05]  /*44a0*/  @P2 IMAD.WIDE.U32 R4, R4, 0x24924925, RZ ;  /* 0x2492492504042825 */ /* 0x000fca00078e00ff */
[----:B------:R-:W-:-:S04]  /*44b0*/  @P2 LOP3.LUT R4, R5, 0x1, RZ, 0xc0, !PT ;  /* 0x0000000105042812 */ /* 0x000fc800078ec0ff */
[----:B------:R-:W-:Y:S01]  /*44c0*/  @P2 ISETP.NE.U32.AND P0, PT, R4, 0x1, PT ;  /* 0x000000010400280c */ /* 0x000fe20003f05070 */
[----:B------:R-:W-:-:S12]  /*44d0*/  @!P1 EXIT ;  /* 0x000000000000994d */ /* 0x000fd80003800000 */
[----:B------:R-:W-:Y:S01]  /*44e0*/  LOP3.LUT R3, R3, 0x2, RZ, 0xfc, !PT ;  /* 0x0000000203037812 */ /* 0x000fe200078efcff */
[----:B------:R-:W-:Y:S01]  /*44f0*/  IMAD.MOV.U32 R4, RZ, RZ, 0x1 ;  /* 0x00000001ff047424 */ /* 0x000fe200078e00ff */
[----:B------:R-:W-:Y:S02]  /*4500*/  @P2 ISETP.NE.U32.AND.EX P0, PT, RZ, RZ, PT, P0 ;  /* 0x000000ffff00220c */ /* 0x000fe40003f05100 */
[----:B------:R-:W-:Y:S02]  /*4510*/  ISETP.NE.AND P1, PT, R3, 0x3, PT ;  /* 0x000000030300780c */ /* 0x000fe40003f25270 */
[----:B------:R-:W-:-:S11]  /*4520*/  @P2 SEL R4, RZ, 0x1, !P0 ;  /* 0x00000001ff042807 */ /* 0x000fd60004000000 */
[----:B------:R-:W-:Y:S05]  /*4530*/  @!P1 BRA `(.L_x_94) ;  /* 0x0000000000049947 */ /* 0x000fea0003800000 */
[----:B------:R-:W-:Y:S01]  /*4540*/  BPT.TRAP 0x1 ;  /* 0x000000040000795c */ /* 0x000fe20000300000 */
.L_x_94:
[----:B------:R-:W4:Y:S01]  /*4550*/  S2R R5, SR_CgaCtaId ;  /* 0x0000000000057919 */ /* 0x000f220000008800 */
[----:B---3-5:R-:W-:Y:S02]  /*4560*/  SHF.R.U32.HI R2, RZ, 0x2, R6 ;  /* 0x00000002ff027819 */ /* 0x028fe40000011606 */
[----:B--2---:R-:W-:-:S03]  /*4570*/  MOV R0, 0x400 ;  /* 0x0000040000007802 */ /* 0x004fc60000000f00 */
[----:B------:R-:W-:-:S04]  /*4580*/  IMAD.WIDE.U32 R2, R2, 0x24924925, RZ ;  /* 0x2492492502027825 */ /* 0x000fc800078e00ff */
[----:B------:R-:W-:Y:S01]  /*4590*/  IMAD R3, R3, -0x1c, R6 ;  /* 0xffffffe403037824 */ /* 0x000fe200078e0206 */
[----:B----4-:R-:W-:Y:S02]  /*45a0*/  LEA R0, R5, R0, 0x18 ;  /* 0x0000000005007211 */ /* 0x010fe400078ec0ff */
[----:B------:R-:W-:-:S03]  /*45b0*/  SHF.L.U32 R5, R4, 0x1f, RZ ;  /* 0x0000001f04057819 */ /* 0x000fc600000006ff */
[----:B------:R-:W-:-:S04]  /*45c0*/  VIADD R0, R0, 0x380e0 ;  /* 0x000380e000007836 */ /* 0x000fc80000000000 */
[----:B------:R-:W-:-:S07]  /*45d0*/  IMAD R2, R3, 0x8, R0 ;  /* 0x0000000803027824 */ /* 0x000fce00078e0200 */
.L_x_95:
[----:B--2---:R2:W3:Y:S02]  /*45e0*/  SYNCS.PHASECHK.TRANS64.TRYWAIT P0, [R2+URZ], R5 ;  /* 0x00000005020075a7 */ /* 0x0044e4000800017f */
[----:B---3--:R-:W-:Y:S05]  /*45f0*/  @!P0 NANOSLEEP.SYNCS 0x989680 ;  /* 0x009896800000895d */ /* 0x008fea0003900000 */
[----:B------:R-:W3:Y:S02]  /*4600*/  @!P0 SYNCS.PHASECHK.TRANS64 P0, [R2+URZ], R5 ;  /* 0x00000005020085a7 */ /* 0x000ee4000800007f */
[----:B---3--:R-:W-:Y:S05]  /*4610*/  @!P0 BRA `(.L_x_95) ;  /* 0xfffffffc00f08947 */ /* 0x008fea000383ffff */
[----:B------:R-:W-:-:S05]  /*4620*/  VIADD R3, R3, 0x1 ;  /* 0x0000000103037836 */ /* 0x000fca0000000000 */
[----:B------:R-:W-:-:S04]  /*4630*/  ISETP.NE.AND P0, PT, R3, 0x1c, PT ;  /* 0x0000001c0300780c */ /* 0x000fc80003f05270 */
[----:B--2---:R-:W-:Y:S02]  /*4640*/  SEL R5, RZ, 0x1, P0 ;  /* 0x00000001ff057807 */ /* 0x004fe40000000000 */
[----:B------:R-:W-:Y:S02]  /*4650*/  SEL R3, R3, RZ, P0 ;  /* 0x000000ff03037207 */ /* 0x000fe40000000000 */
[----:B------:R-:W-:-:S03]  /*4660*/  LOP3.LUT R7, R4, R5, RZ, 0x3c, !PT ;  /* 0x0000000504077212 */ /* 0x000fc600078e3cff */
[----:B------:R-:W-:Y:S01]  /*4670*/  IMAD R2, R3, 0x8, R0 ;  /* 0x0000000803027824 */ /* 0x000fe200078e0200 */
[----:B------:R-:W-:-:S07]  /*4680*/  SHF.L.U32 R5, R7, 0x1f, RZ ;  /* 0x0000001f07057819 */ /* 0x000fce00000006ff */
.L_x_96:
        /* <DEDUP_REMOVED lines=11> */
.L_x_97:
        /* <DEDUP_REMOVED lines=11> */
.L_x_98:
        /* <DEDUP_REMOVED lines=11> */
.L_x_99:
        /* <DEDUP_REMOVED lines=11> */
.L_x_100:
        /* <DEDUP_REMOVED lines=11> */
.L_x_101:
        /* <DEDUP_REMOVED lines=11> */
.L_x_102:
        /* <DEDUP_REMOVED lines=11> */
.L_x_103:
        /* <DEDUP_REMOVED lines=11> */
.L_x_104:
        /* <DEDUP_REMOVED lines=11> */
.L_x_105:
        /* <DEDUP_REMOVED lines=11> */
.L_x_106:
        /* <DEDUP_REMOVED lines=11> */
.L_x_107:
        /* <DEDUP_REMOVED lines=11> */
.L_x_108:
        /* <DEDUP_REMOVED lines=11> */
.L_x_109:
        /* <DEDUP_REMOVED lines=11> */
.L_x_110:
        /* <DEDUP_REMOVED lines=11> */
.L_x_111:
        /* <DEDUP_REMOVED lines=11> */
.L_x_112:
        /* <DEDUP_REMOVED lines=11> */
.L_x_113:
        /* <DEDUP_REMOVED lines=11> */
.L_x_114:
        /* <DEDUP_REMOVED lines=11> */
.L_x_115:
        /* <DEDUP_REMOVED lines=11> */
.L_x_116:
        /* <DEDUP_REMOVED lines=11> */
.L_x_117:
        /* <DEDUP_REMOVED lines=11> */
.L_x_118:
        /* <DEDUP_REMOVED lines=11> */
.L_x_119:
        /* <DEDUP_REMOVED lines=11> */
.L_x_120:
        /* <DEDUP_REMOVED lines=11> */
.L_x_121:
        /* <DEDUP_REMOVED lines=11> */
.L_x_122:
[----:B--2---:R2:W3:Y:S02]  /*5870*/  SYNCS.PHASECHK.TRANS64.TRYWAIT P0, [R3+URZ], R0 ;  /* 0x00000000030075a7 */ /* 0x0044e4000800017f */
[----:B---3--:R-:W-:Y:S05]  /*5880*/  @!P0 NANOSLEEP.SYNCS 0x989680 ;  /* 0x009896800000895d */ /* 0x008fea0003900000 */
[----:B------:R-:W3:Y:S02]  /*5890*/  @!P0 SYNCS.PHASECHK.TRANS64 P0, [R3+URZ], R0 ;  /* 0x00000000030085a7 */ /* 0x000ee4000800007f */
[----:B---3--:R-:W-:Y:S05]  /*58a0*/  @P0 EXIT ;  /* 0x000000000000094d */ /* 0x008fea0003800000 */
[----:B------:R-:W-:Y:S05]  /*58b0*/  BRA `(.L_x_122) ;  /* 0xfffffffc00ec7947 */ /* 0x000fea000383ffff */
.L_x_123:
[----:B------:R-:W-:-:S00]  /*58c0*/  BRA `(.L_x_123) ;  /* 0xfffffffc00fc7947 */ /* 0x000fc0000383ffff */
[----:B------:R-:W-:-:S00]  /*58d0*/  NOP ;  /* 0x0000000000007918 */ /* 0x000fc00000000000 */
        /* <DEDUP_REMOVED lines=10> */
.L_x_124:


//--------------------- .nv.shared._ZN7cutlass13device_kernelINS_4conv6kernel13ConvUniversalINS1_16ConvProblemShapeILNS1_8OperatorE0ELi3EEENS1_10collective14CollectiveConvINS1_46MainloopSm90TmaGmmaWarpSpecializedImplicitGemmILS5_0ELi28ELi3EN4cute5tupleIJNSA_1CILi2EEENSC_ILi1EEESE_EEENS1_36KernelImplicitTmaWarpSpecializedSm90ELi1EEENSB_IJNSC_ILi64EEESI_NSB_IJNSC_ILi32EEEEEEEEENS_10bfloat16_tESM_NSA_8TiledMMAINSA_8MMA_AtomIJNSA_4SM904GMMA27MMA_64x64x16_F32BF16BF16_SSILNSQ_5MajorE0ELSS_0ELNSQ_7ScaleInE1ELST_1EEEEEENSA_6LayoutINSB_IJSE_SE_SE_EEENSB_IJNSC_ILi0EEESY_SY_EEEEENSB_IJNSA_10UnderscoreES11_S11_EEEEENS7_6detail26Sm90ImplicitGemmTileTraitsINSA_20SM90_TMA_LOAD_IM2COLENSA_14ComposedLayoutINSA_7SwizzleILi2ELi4ELi3EEENSA_18smem_ptr_flag_bitsILi16EEENSW_INSB_IJNSB_IJNSC_ILi8EEES1C_EEENSB_IJSJ_SE_EEENSB_IJSE_NSC_ILi28EEEEEEEEENSB_IJNSB_IJSJ_NSC_ILi256EEEEEENSB_IJSE_SY_EEENSB_IJSY_NSC_ILi2048EEEEEEEEEEEEEvEENS15_INSA_23SM90_TMA_LOAD_MULTICASTES1P_vEEEENS_8epilogue10collective6detail29Sm90TmaWarpSpecializedAdapterINS1V_15DefaultEpilogueISM_NSB_IJNSB_IJllllEEESE_SY_EEES20_NS1U_6thread17LinearCombinationISM_Li1EffLNS21_9ScaleType4KindE0ELNS_15FloatRoundStyleE2ESM_EENS_4gemm15EpilogueDefaultEEEEEvvEEEEvNT_6ParamsE --------------------------
	.section	.nv.shared._ZN7cutlass13device_kernelINS_4conv6kernel13ConvUniversalINS1_16ConvProblemShapeILNS1_8OperatorE0ELi3EEENS1_10collective14CollectiveConvINS1_46MainloopSm90TmaGmmaWarpSpecializedImplicitGemmILS5_0ELi28ELi3EN4cute5tupleIJNSA_1CILi2EEENSC_ILi1EEESE_EEENS1_36KernelImplicitTmaWarpSpecializedSm90ELi1EEENSB_IJNSC_ILi64EEESI_NSB_IJNSC_ILi32EEEEEEEEENS_10bfloat16_tESM_NSA_8TiledMMAINSA_8MMA_AtomIJNSA_4SM904GMMA27MMA_64x64x16_F32BF16BF16_SSILNSQ_5MajorE0ELSS_0ELNSQ_7ScaleInE1ELST_1EEEEEENSA_6LayoutINSB_IJSE_SE_SE_EEENSB_IJNSC_ILi0EEESY_SY_EEEEENSB_IJNSA_10UnderscoreES11_S11_EEEEENS7_6detail26Sm90ImplicitGemmTileTraitsINSA_20SM90_TMA_LOAD_IM2COLENSA_14ComposedLayoutINSA_7SwizzleILi2ELi4ELi3EEENSA_18smem_ptr_flag_bitsILi16EEENSW_INSB_IJNSB_IJNSC_ILi8EEES1C_EEENSB_IJSJ_SE_EEENSB_IJSE_NSC_ILi28EEEEEEEEENSB_IJNSB_IJSJ_NSC_ILi256EEEEEENSB_IJSE_SY_EEENSB_IJSY_NSC_ILi2048EEEEEEEEEEEEEvEENS15_INSA_23SM90_TMA_LOAD_MULTICASTES1P_vEEEENS_8epilogue10collective6detail29Sm90TmaWarpSpecializedAdapterINS1V_15DefaultEpilogueISM_NSB_IJNSB_IJllllEEESE_SY_EEES20_NS1U_6thread17LinearCombinationISM_Li1EffLNS21_9ScaleType4KindE0ELNS_15FloatRoundStyleE2ESM_EENS_4gemm15EpilogueDefaultEEEEEvvEEEEvNT_6ParamsE,"aw",@nobits
	.sectionflags	@""
	.align	16
	.zero		1024


//--------------------- .nv.shared.reserved.0     --------------------------
	.section	.nv.shared.reserved.0,"aw",@nobits
	.weak		__nv_reservedSMEM_offset_0_alias
	.size		__nv_reservedSMEM_offset_0_alias, 0, 0
	.other		__nv_reservedSMEM_offset_0_alias,@"STO_CUDA_RESERVED_SHARED STV_DEFAULT"
__nv_reservedSMEM_offset_0_alias:
	.zero		0


//--------------------- .nv.global                --------------------------
	.section	.nv.global,"aw",@nobits
.nv.global:
	.type		_ZN39_INTERNAL_5842be1f_4_k_cu_02212d81_28004cute1_E,@object
	.size		_ZN39_INTERNAL_5842be1f_4_k_cu_02212d81_28004cute1_E,(_ZN39_INTERNAL_5842be1f_4_k_cu_02212d81_28004cuda3std3__45__cpo6cbeginE - _ZN39_INTERNAL_5842be1f_4_k_cu_02212d81_28004cute1_E)
_ZN39_INTERNAL_5842be1f_4_k_cu_02212d81_28004cute1_E:
	.zero		1
	.type		_ZN39_INTERNAL_5842be1f_4_k_cu_02212d81_28004cuda3std3__45__cpo6cbeginE,@object
	.size		_ZN39_INTERNAL_5842be1f_4_k_cu_02212d81_28004cuda3std3__45__cpo6cbeginE,(_ZN39_INTERNAL_5842be1f_4_k_cu_02212d81_28004cuda3std3__48in_placeE - _ZN39_INTERNAL_5842be1f_4_k_cu_02212d81_28004cuda3std3__45__cpo6cbeginE)
_ZN39_INTERNAL_5842be1f_4_k_cu_02212d81_28004cuda3std3__45__cpo6cbeginE:
	.zero		1
	.type		_ZN39_INTERNAL_5842be1f_4_k_cu_02212d81_28004cuda3std3__48in_placeE,@object
	.size		_ZN39_INTERNAL_5842be1f_4_k_cu_02212d81_28004cuda3std3__48in_placeE,(_ZN39_INTERNAL_5842be1f_4_k_cu_02212d81_28004cuda3std6ranges3__45__cpo9iter_moveE - _ZN39_INTERNAL_5842be1f_4_k_cu_02212d81_28004cuda3std3__48in_placeE)
_ZN39_INTERNAL_5842be1f_4_k_cu_02212d81_28004cuda3std3__48in_placeE:
	.zero		1
	.type		_ZN39_INTERNAL_5842be1f_4_k_cu_02212d81_28004cuda3std6ranges3__45__cpo9iter_moveE,@object
	.size		_ZN39_INTERNAL_5842be1f_4_k_cu_02212d81_28004cuda3std6ranges3__45__cpo9iter_moveE,(_ZN39_INTERNAL_5842be1f_4_k_cu_02212d81_28004cuda3std3__45__cpo5beginE - _ZN39_INTERNAL_5842be1f_4_k_cu_02212d81_28004cuda3std6ranges3__45__cpo9iter_moveE)
_ZN39_INTERNAL_5842be1f_4_k_cu_02212d81_28004cuda3std6ranges3__45__cpo9iter_moveE:
	.zero		1
	.type		_ZN39_INTERNAL_5842be1f_4_k_cu_02212d81_28004cuda3std3__45__cpo5beginE,@object
	.size		_ZN39_INTERNAL_5842be1f_4_k_cu_02212d81_28004cuda3std3__45__cpo5beginE,(_ZN39_INTERNAL_5842be1f_4_k_cu_02212d81_28004cuda3std3__441_GLOBAL__N__5842be1f_4_k_cu_02212d81_28006ignoreE - _ZN39_INTERNAL_5842be1f_4_k_cu_02212d81_28004cuda3std3__45__cpo5beginE)
_ZN39_INTERNAL_5842be1f_4_k_cu_02212d81_28004cuda3std3__45__cpo5beginE:
	.zero		1
	.type		_ZN39_INTERNAL_5842be1f_4_k_cu_02212d81_28004cuda3std3__441_GLOBAL__N__5842be1f_4_k_cu_02212d81_28006ignoreE,@object
	.size		_ZN39_INTERNAL_5842be1f_4_k_cu_02212d81_28004cuda3std3__441_GLOBAL__N__5842be1f_4_k_cu_02212d81_28006ignoreE,(_ZN39_INTERNAL_5842be1f_4_k_cu_02212d81_28004cute7productE - _ZN39_INTERNAL_5842be1f_4_k_cu_02212d81_28004cuda3std3__441_GLOBAL__N__5842be1f_4_k_cu_02212d81_28006ignoreE)
_ZN39_INTERNAL_5842be1f_4_k_cu_02212d81_28004cuda3std3__441_GLOBAL__N__5842be1f_4_k_cu_02212d81_28006ignoreE:
	.zero		1
	.type		_ZN39_INTERNAL_5842be1f_4_k_cu_02212d81_28004cute7productE,@object
	.size		_ZN39_INTERNAL_5842be1f_4_k_cu_02212d81_28004cute7productE,(_ZN39_INTERNAL_5842be1f_4_k_cu_02212d81_28004cuda3std3__45__cpo3endE - _ZN39_INTERNAL_5842be1f_4_k_cu_02212d81_28004cute7productE)
_ZN39_INTERNAL_5842be1f_4_k_cu_02212d81_28004cute7productE:
	.zero		1
	.type		_ZN39_INTERNAL_5842be1f_4_k_cu_02212d81_28004cuda3std3__45__cpo3endE,@object
	.size		_ZN39_INTERNAL_5842be1f_4_k_cu_02212d81_28004cuda3std3__45__cpo3endE,(_ZN39_INTERNAL_5842be1f_4_k_cu_02212d81_28004cuda3std3__419piecewise_constructE - _ZN39_INTERNAL_5842be1f_4_k_cu_02212d81_28004cuda3std3__45__cpo3endE)
_ZN39_INTERNAL_5842be1f_4_k_cu_02212d81_28004cuda3std3__45__cpo3endE:
	.zero		1
	.type		_ZN39_INTERNAL_5842be1f_4_k_cu_02212d81_28004cuda3std3__419piecewise_constructE,@object
	.size		_ZN39_INTERNAL_5842be1f_4_k_cu_02212d81_28004cuda3std3__419piecewise_constructE,(_ZN39_INTERNAL_5842be1f_4_k_cu_02212d81_28004cuda3std3__45__cpo4cendE - _ZN39_INTERNAL_5842be1f_4_k_cu_02212d81_28004cuda3std3__419piecewise_constructE)
_ZN39_INTERNAL_5842be1f_4_k_cu_02212d81_28004cuda3std3__419piecewise_constructE:
	.zero		1
	.type		_ZN39_INTERNAL_5842be1f_4_k_cu_02212d81_28004cuda3std3__45__cpo4cendE,@object
	.size		_ZN39_INTERNAL_5842be1f_4_k_cu_02212d81_28004cuda3std3__45__cpo4cendE,(_ZN39_INTERNAL_5842be1f_4_k_cu_02212d81_28004cuda3std6ranges3__45__cpo4swapE - _ZN39_INTERNAL_5842be1f_4_k_cu_02212d81_28004cuda3std3__45__cpo4cendE)
_ZN39_INTERNAL_5842be1f_4_k_cu_02212d81_28004cuda3std3__45__cpo4cendE:
	.zero		1
	.type		_ZN39_INTERNAL_5842be1f_4_k_cu_02212d81_28004cuda3std6ranges3__45__cpo4swapE,@object
	.size		_ZN39_INTERNAL_5842be1f_4_k_cu_02212d81_28004cuda3std6ranges3__45__cpo4swapE,(.L_7 - _ZN39_INTERNAL_5842be1f_4_k_cu_02212d81_28004cuda3std6ranges3__45__cpo4swapE)
_ZN39_INTERNAL_5842be1f_4_k_cu_02212d81_28004cuda3std6ranges3__45__cpo4swapE:
	.zero		1
.L_7:


//--------------------- .nv.constant0._ZN7cutlass13device_kernelINS_4conv6kernel13ConvUniversalINS1_16ConvProblemShapeILNS1_8OperatorE0ELi3EEENS1_10collective14CollectiveConvINS1_46MainloopSm90TmaGmmaWarpSpecializedImplicitGemmILS5_0ELi28ELi3EN4cute5tupleIJNSA_1CILi2EEENSC_ILi1EEESE_EEENS1_36KernelImplicitTmaWarpSpecializedSm90ELi1EEENSB_IJNSC_ILi64EEESI_NSB_IJNSC_ILi32EEEEEEEEENS_10bfloat16_tESM_NSA_8TiledMMAINSA_8MMA_AtomIJNSA_4SM904GMMA27MMA_64x64x16_F32BF16BF16_SSILNSQ_5MajorE0ELSS_0ELNSQ_7ScaleInE1ELST_1EEEEEENSA_6LayoutINSB_IJSE_SE_SE_EEENSB_IJNSC_ILi0EEESY_SY_EEEEENSB_IJNSA_10UnderscoreES11_S11_EEEEENS7_6detail26Sm90ImplicitGemmTileTraitsINSA_20SM90_TMA_LOAD_IM2COLENSA_14ComposedLayoutINSA_7SwizzleILi2ELi4ELi3EEENSA_18smem_ptr_flag_bitsILi16EEENSW_INSB_IJNSB_IJNSC_ILi8EEES1C_EEENSB_IJSJ_SE_EEENSB_IJSE_NSC_ILi28EEEEEEEEENSB_IJNSB_IJSJ_NSC_ILi256EEEEEENSB_IJSE_SY_EEENSB_IJSY_NSC_ILi2048EEEEEEEEEEEEEvEENS15_INSA_23SM90_TMA_LOAD_MULTICASTES1P_vEEEENS_8epilogue10collective6detail29Sm90TmaWarpSpecializedAdapterINS1V_15DefaultEpilogueISM_NSB_IJNSB_IJllllEEESE_SY_EEES20_NS1U_6thread17LinearCombinationISM_Li1EffLNS21_9ScaleType4KindE0ELNS_15FloatRoundStyleE2ESM_EENS_4gemm15EpilogueDefaultEEEEEvvEEEEvNT_6ParamsE --------------------------
	.section	.nv.constant0._ZN7cutlass13device_kernelINS_4conv6kernel13ConvUniversalINS1_16ConvProblemShapeILNS1_8OperatorE0ELi3EEENS1_10collective14CollectiveConvINS1_46MainloopSm90TmaGmmaWarpSpecializedImplicitGemmILS5_0ELi28ELi3EN4cute5tupleIJNSA_1CILi2EEENSC_ILi1EEESE_EEENS1_36KernelImplicitTmaWarpSpecializedSm90ELi1EEENSB_IJNSC_ILi64EEESI_NSB_IJNSC_ILi32EEEEEEEEENS_10bfloat16_tESM_NSA_8TiledMMAINSA_8MMA_AtomIJNSA_4SM904GMMA27MMA_64x64x16_F32BF16BF16_SSILNSQ_5MajorE0ELSS_0ELNSQ_7ScaleInE1ELST_1EEEEEENSA_6LayoutINSB_IJSE_SE_SE_EEENSB_IJNSC_ILi0EEESY_SY_EEEEENSB_IJNSA_10UnderscoreES11_S11_EEEEENS7_6detail26Sm90ImplicitGemmTileTraitsINSA_20SM90_TMA_LOAD_IM2COLENSA_14ComposedLayoutINSA_7SwizzleILi2ELi4ELi3EEENSA_18smem_ptr_flag_bitsILi16EEENSW_INSB_IJNSB_IJNSC_ILi8EEES1C_EEENSB_IJSJ_SE_EEENSB_IJSE_NSC_ILi28EEEEEEEEENSB_IJNSB_IJSJ_NSC_ILi256EEEEEENSB_IJSE_SY_EEENSB_IJSY_NSC_ILi2048EEEEEEEEEEEEEvEENS15_INSA_23SM90_TMA_LOAD_MULTICASTES1P_vEEEENS_8epilogue10collective6detail29Sm90TmaWarpSpecializedAdapterINS1V_15DefaultEpilogueISM_NSB_IJNSB_IJllllEEESE_SY_EEES20_NS1U_6thread17LinearCombinationISM_Li1EffLNS21_9ScaleType4KindE0ELNS_15FloatRoundStyleE2ESM_EENS_4gemm15EpilogueDefaultEEEEEvvEEEEvNT_6ParamsE,"a",@progbits
	.sectionflags	@""
	.align	4
.nv.constant0._ZN7cutlass13device_kernelINS_4conv6kernel13ConvUniversalINS1_16ConvProblemShapeILNS1_8OperatorE0ELi3EEENS1_10collective14CollectiveConvINS1_46MainloopSm90TmaGmmaWarpSpecializedImplicitGemmILS5_0ELi28ELi3EN4cute5tupleIJNSA_1CILi2EEENSC_ILi1EEESE_EEENS1_36KernelImplicitTmaWarpSpecializedSm90ELi1EEENSB_IJNSC_ILi64EEESI_NSB_IJNSC_ILi32EEEEEEEEENS_10bfloat16_tESM_NSA_8TiledMMAINSA_8MMA_AtomIJNSA_4SM904GMMA27MMA_64x64x16_F32BF16BF16_SSILNSQ_5MajorE0ELSS_0ELNSQ_7ScaleInE1ELST_1EEEEEENSA_6LayoutINSB_IJSE_SE_SE_EEENSB_IJNSC_ILi0EEESY_SY_EEEEENSB_IJNSA_10UnderscoreES11_S11_EEEEENS7_6detail26Sm90ImplicitGemmTileTraitsINSA_20SM90_TMA_LOAD_IM2COLENSA_14ComposedLayoutINSA_7SwizzleILi2ELi4ELi3EEENSA_18smem_ptr_flag_bitsILi16EEENSW_INSB_IJNSB_IJNSC_ILi8EEES1C_EEENSB_IJSJ_SE_EEENSB_IJSE_NSC_ILi28EEEEEEEEENSB_IJNSB_IJSJ_NSC_ILi256EEEEEENSB_IJSE_SY_EEENSB_IJSY_NSC_ILi2048EEEEEEEEEEEEEvEENS15_INSA_23SM90_TMA_LOAD_MULTICASTES1P_vEEEENS_8epilogue10collective6detail29Sm90TmaWarpSpecializedAdapterINS1V_15DefaultEpilogueISM_NSB_IJNSB_IJllllEEESE_SY_EEES20_NS1U_6thread17LinearCombinationISM_Li1EffLNS21_9ScaleType4KindE0ELNS_15FloatRoundStyleE2ESM_EENS_4gemm15EpilogueDefaultEEEEEvvEEEEvNT_6ParamsE:
	.zero		1664


//--------------------- SYMBOLS --------------------------

	.type		.nv.reservedSmem.offset0,@object
	.size		.nv.reservedSmem.offset0,0x4
